//
// Generated by NVIDIA NVVM Compiler
//
// Compiler Build ID: CL-36424714
// Cuda compilation tools, release 13.0, V13.0.88
// Based on NVVM 20.0.0
//

.version 9.0
.target sm_100
.address_size 64

	// .globl	_Z11SetupKernelPfii

.visible .entry _Z11SetupKernelPfii(
	.param .u64 .ptr .align 1 _Z11SetupKernelPfii_param_0,
	.param .u32 _Z11SetupKernelPfii_param_1,
	.param .u32 _Z11SetupKernelPfii_param_2
)
{
	.reg .pred 	%p<10>;
	.reg .b32 	%r<60>;
	.reg .b32 	%f<16>;
	.reg .b64 	%rd<11>;

	ld.param.u64 	%rd2, [_Z11SetupKernelPfii_param_0];
	ld.param.u32 	%r22, [_Z11SetupKernelPfii_param_1];
	ld.param.u32 	%r23, [_Z11SetupKernelPfii_param_2];
	cvta.to.global.u64 	%rd1, %rd2;
	mov.u32 	%r24, %ctaid.x;
	mov.u32 	%r25, %ntid.x;
	mul.lo.s32 	%r1, %r24, %r25;
	mov.u32 	%r2, %tid.x;
	add.s32 	%r58, %r1, %r2;
	setp.ge.s32 	%p1, %r58, %r23;
	@%p1 bra 	$L__BB0_13;
	add.s32 	%r26, %r58, 49152;
	max.s32 	%r27, %r23, %r26;
	sub.s32 	%r28, %r27, %r58;
	add.s32 	%r29, %r28, -49152;
	setp.ne.s32 	%p2, %r29, 0;
	selp.u32 	%r30, 1, 0, %p2;
	selp.s32 	%r31, -1, 0, %p2;
	add.s32 	%r32, %r29, %r31;
	mul.hi.u32 	%r33, %r32, -1431655765;
	shr.u32 	%r34, %r33, 15;
	add.s32 	%r4, %r34, %r30;
	add.s32 	%r5, %r4, 1;
	and.b32  	%r6, %r5, 7;
	setp.lt.u32 	%p3, %r4, 7;
	@%p3 bra 	$L__BB0_5;
	add.s32 	%r56, %r58, 196608;
	add.s32 	%r35, %r2, %r22;
	add.s32 	%r55, %r35, %r1;
	and.b32  	%r36, %r5, 524280;
	neg.s32 	%r54, %r36;
$L__BB0_3:
	.pragma "nounroll";
	add.s32 	%r37, %r56, -196608;
	cvt.rn.f32.s32 	%f1, %r55;
	mul.wide.s32 	%rd3, %r37, 4;
	add.s64 	%rd4, %rd1, %rd3;
	st.global.f32 	[%rd4], %f1;
	add.s32 	%r38, %r55, 49152;
	cvt.rn.f32.s32 	%f2, %r38;
	st.global.f32 	[%rd4+196608], %f2;
	add.s32 	%r39, %r55, 98304;
	cvt.rn.f32.s32 	%f3, %r39;
	st.global.f32 	[%rd4+393216], %f3;
	add.s32 	%r40, %r55, 147456;
	cvt.rn.f32.s32 	%f4, %r40;
	st.global.f32 	[%rd4+589824], %f4;
	add.s32 	%r41, %r55, 196608;
	cvt.rn.f32.s32 	%f5, %r41;
	st.global.f32 	[%rd4+786432], %f5;
	add.s32 	%r42, %r55, 245760;
	cvt.rn.f32.s32 	%f6, %r42;
	st.global.f32 	[%rd4+983040], %f6;
	add.s32 	%r43, %r55, 294912;
	cvt.rn.f32.s32 	%f7, %r43;
	st.global.f32 	[%rd4+1179648], %f7;
	add.s32 	%r44, %r55, 344064;
	cvt.rn.f32.s32 	%f8, %r44;
	st.global.f32 	[%rd4+1376256], %f8;
	add.s32 	%r56, %r56, 393216;
	add.s32 	%r55, %r55, 393216;
	add.s32 	%r54, %r54, 8;
	setp.ne.s32 	%p4, %r54, 0;
	@%p4 bra 	$L__BB0_3;
	add.s32 	%r58, %r56, -196608;
$L__BB0_5:
	setp.eq.s32 	%p5, %r6, 0;
	@%p5 bra 	$L__BB0_13;
	setp.lt.u32 	%p6, %r6, 4;
	@%p6 bra 	$L__BB0_8;
	add.s32 	%r45, %r58, %r22;
	cvt.rn.f32.s32 	%f9, %r45;
	mul.wide.s32 	%rd5, %r58, 4;
	add.s64 	%rd6, %rd1, %rd5;
	st.global.f32 	[%rd6], %f9;
	add.s32 	%r46, %r45, 49152;
	cvt.rn.f32.s32 	%f10, %r46;
	st.global.f32 	[%rd6+196608], %f10;
	add.s32 	%r47, %r45, 98304;
	cvt.rn.f32.s32 	%f11, %r47;
	st.global.f32 	[%rd6+393216], %f11;
	add.s32 	%r48, %r45, 147456;
	cvt.rn.f32.s32 	%f12, %r48;
	st.global.f32 	[%rd6+589824], %f12;
	add.s32 	%r58, %r58, 196608;
$L__BB0_8:
	and.b32  	%r49, %r5, 3;
	setp.eq.s32 	%p7, %r49, 0;
	@%p7 bra 	$L__BB0_13;
	setp.eq.s32 	%p8, %r49, 1;
	@%p8 bra 	$L__BB0_11;
	add.s32 	%r50, %r58, %r22;
	cvt.rn.f32.s32 	%f13, %r50;
	mul.wide.s32 	%rd7, %r58, 4;
	add.s64 	%rd8, %rd1, %rd7;
	st.global.f32 	[%rd8], %f13;
	add.s32 	%r51, %r50, 49152;
	cvt.rn.f32.s32 	%f14, %r51;
	st.global.f32 	[%rd8+196608], %f14;
	add.s32 	%r58, %r58, 98304;
$L__BB0_11:
	and.b32  	%r52, %r4, 1;
	setp.eq.b32 	%p9, %r52, 1;
	@%p9 bra 	$L__BB0_13;
	add.s32 	%r53, %r58, %r22;
	cvt.rn.f32.s32 	%f15, %r53;
	mul.wide.s32 	%rd9, %r58, 4;
	add.s64 	%rd10, %rd1, %rd9;
	st.global.f32 	[%rd10], %f15;
$L__BB0_13:
	ret;

}
	// .globl	_Z16init_coordinatorPN4cuda3__47barrierILNS_3std3__412thread_scopeE0ENS3_18__empty_completionEEEi
.visible .entry _Z16init_coordinatorPN4cuda3__47barrierILNS_3std3__412thread_scopeE0ENS3_18__empty_completionEEEi(
	.param .u64 .ptr .align 1 _Z16init_coordinatorPN4cuda3__47barrierILNS_3std3__412thread_scopeE0ENS3_18__empty_completionEEEi_param_0,
	.param .u32 _Z16init_coordinatorPN4cuda3__47barrierILNS_3std3__412thread_scopeE0ENS3_18__empty_completionEEEi_param_1
)
{
	.reg .b64 	%rd<8>;

	ld.param.u64 	%rd1, [_Z16init_coordinatorPN4cuda3__47barrierILNS_3std3__412thread_scopeE0ENS3_18__empty_completionEEEi_param_0];
	ld.param.s32 	%rd2, [_Z16init_coordinatorPN4cuda3__47barrierILNS_3std3__412thread_scopeE0ENS3_18__empty_completionEEEi_param_1];
	cvta.to.global.u64 	%rd3, %rd1;
	shl.b64 	%rd4, %rd2, 32;
	sub.s64 	%rd5, -9223372036854775808, %rd4;
	sub.s64 	%rd6, 2147483648, %rd2;
	or.b64  	%rd7, %rd5, %rd6;
	st.global.u64 	[%rd3], %rd7;
	ret;

}
	// .globl	_Z26MultiplyAndAllGatherKernelPfS_S_S_S_S_S_S_S_iifPN4cuda3__47barrierILNS0_3std3__412thread_scopeE0ENS4_18__empty_completionEEE
.visible .entry _Z26MultiplyAndAllGatherKernelPfS_S_S_S_S_S_S_S_iifPN4cuda3__47barrierILNS0_3std3__412thread_scopeE0ENS4_18__empty_completionEEE(
	.param .u64 .ptr .align 1 _Z26MultiplyAndAllGatherKernelPfS_S_S_S_S_S_S_S_iifPN4cuda3__47barrierILNS0_3std3__412thread_scopeE0ENS4_18__empty_completionEEE_param_0,
	.param .u64 .ptr .align 1 _Z26MultiplyAndAllGatherKernelPfS_S_S_S_S_S_S_S_iifPN4cuda3__47barrierILNS0_3std3__412thread_scopeE0ENS4_18__empty_completionEEE_param_1,
	.param .u64 .ptr .align 1 _Z26MultiplyAndAllGatherKernelPfS_S_S_S_S_S_S_S_iifPN4cuda3__47barrierILNS0_3std3__412thread_scopeE0ENS4_18__empty_completionEEE_param_2,
	.param .u64 .ptr .align 1 _Z26MultiplyAndAllGatherKernelPfS_S_S_S_S_S_S_S_iifPN4cuda3__47barrierILNS0_3std3__412thread_scopeE0ENS4_18__empty_completionEEE_param_3,
	.param .u64 .ptr .align 1 _Z26MultiplyAndAllGatherKernelPfS_S_S_S_S_S_S_S_iifPN4cuda3__47barrierILNS0_3std3__412thread_scopeE0ENS4_18__empty_completionEEE_param_4,
	.param .u64 .ptr .align 1 _Z26MultiplyAndAllGatherKernelPfS_S_S_S_S_S_S_S_iifPN4cuda3__47barrierILNS0_3std3__412thread_scopeE0ENS4_18__empty_completionEEE_param_5,
	.param .u64 .ptr .align 1 _Z26MultiplyAndAllGatherKernelPfS_S_S_S_S_S_S_S_iifPN4cuda3__47barrierILNS0_3std3__412thread_scopeE0ENS4_18__empty_completionEEE_param_6,
	.param .u64 .ptr .align 1 _Z26MultiplyAndAllGatherKernelPfS_S_S_S_S_S_S_S_iifPN4cuda3__47barrierILNS0_3std3__412thread_scopeE0ENS4_18__empty_completionEEE_param_7,
	.param .u64 .ptr .align 1 _Z26MultiplyAndAllGatherKernelPfS_S_S_S_S_S_S_S_iifPN4cuda3__47barrierILNS0_3std3__412thread_scopeE0ENS4_18__empty_completionEEE_param_8,
	.param .u32 _Z26MultiplyAndAllGatherKernelPfS_S_S_S_S_S_S_S_iifPN4cuda3__47barrierILNS0_3std3__412thread_scopeE0ENS4_18__empty_completionEEE_param_9,
	.param .u32 _Z26MultiplyAndAllGatherKernelPfS_S_S_S_S_S_S_S_iifPN4cuda3__47barrierILNS0_3std3__412thread_scopeE0ENS4_18__empty_completionEEE_param_10,
	.param .f32 _Z26MultiplyAndAllGatherKernelPfS_S_S_S_S_S_S_S_iifPN4cuda3__47barrierILNS0_3std3__412thread_scopeE0ENS4_18__empty_completionEEE_param_11,
	.param .u64 .ptr .align 1 _Z26MultiplyAndAllGatherKernelPfS_S_S_S_S_S_S_S_iifPN4cuda3__47barrierILNS0_3std3__412thread_scopeE0ENS4_18__empty_completionEEE_param_12
)
{
	.reg .pred 	%p<15>;
	.reg .b32 	%r<41>;
	.reg .b32 	%f<29>;
	.reg .b64 	%rd<93>;

	ld.param.u64 	%rd31, [_Z26MultiplyAndAllGatherKernelPfS_S_S_S_S_S_S_S_iifPN4cuda3__47barrierILNS0_3std3__412thread_scopeE0ENS4_18__empty_completionEEE_param_0];
	ld.param.u64 	%rd27, [_Z26MultiplyAndAllGatherKernelPfS_S_S_S_S_S_S_S_iifPN4cuda3__47barrierILNS0_3std3__412thread_scopeE0ENS4_18__empty_completionEEE_param_1];
	ld.param.u64 	%rd32, [_Z26MultiplyAndAllGatherKernelPfS_S_S_S_S_S_S_S_iifPN4cuda3__47barrierILNS0_3std3__412thread_scopeE0ENS4_18__empty_completionEEE_param_2];
	ld.param.u64 	%rd33, [_Z26MultiplyAndAllGatherKernelPfS_S_S_S_S_S_S_S_iifPN4cuda3__47barrierILNS0_3std3__412thread_scopeE0ENS4_18__empty_completionEEE_param_3];
	ld.param.u64 	%rd34, [_Z26MultiplyAndAllGatherKernelPfS_S_S_S_S_S_S_S_iifPN4cuda3__47barrierILNS0_3std3__412thread_scopeE0ENS4_18__empty_completionEEE_param_4];
	ld.param.u64 	%rd28, [_Z26MultiplyAndAllGatherKernelPfS_S_S_S_S_S_S_S_iifPN4cuda3__47barrierILNS0_3std3__412thread_scopeE0ENS4_18__empty_completionEEE_param_5];
	ld.param.u64 	%rd35, [_Z26MultiplyAndAllGatherKernelPfS_S_S_S_S_S_S_S_iifPN4cuda3__47barrierILNS0_3std3__412thread_scopeE0ENS4_18__empty_completionEEE_param_6];
	ld.param.u64 	%rd29, [_Z26MultiplyAndAllGatherKernelPfS_S_S_S_S_S_S_S_iifPN4cuda3__47barrierILNS0_3std3__412thread_scopeE0ENS4_18__empty_completionEEE_param_7];
	ld.param.u64 	%rd36, [_Z26MultiplyAndAllGatherKernelPfS_S_S_S_S_S_S_S_iifPN4cuda3__47barrierILNS0_3std3__412thread_scopeE0ENS4_18__empty_completionEEE_param_8];
	ld.param.u32 	%r21, [_Z26MultiplyAndAllGatherKernelPfS_S_S_S_S_S_S_S_iifPN4cuda3__47barrierILNS0_3std3__412thread_scopeE0ENS4_18__empty_completionEEE_param_9];
	ld.param.u32 	%r19, [_Z26MultiplyAndAllGatherKernelPfS_S_S_S_S_S_S_S_iifPN4cuda3__47barrierILNS0_3std3__412thread_scopeE0ENS4_18__empty_completionEEE_param_10];
	ld.param.u64 	%rd30, [_Z26MultiplyAndAllGatherKernelPfS_S_S_S_S_S_S_S_iifPN4cuda3__47barrierILNS0_3std3__412thread_scopeE0ENS4_18__empty_completionEEE_param_12];
	cvta.to.global.u64 	%rd37, %rd31;
	cvta.to.global.u64 	%rd38, %rd29;
	cvta.to.global.u64 	%rd39, %rd35;
	cvta.to.global.u64 	%rd40, %rd28;
	cvta.to.global.u64 	%rd41, %rd34;
	cvta.to.global.u64 	%rd42, %rd33;
	cvta.to.global.u64 	%rd43, %rd32;
	cvta.to.global.u64 	%rd44, %rd27;
	cvta.to.global.u64 	%rd45, %rd36;
	mov.u32 	%r22, %ctaid.x;
	mov.u32 	%r23, %ntid.x;
	mov.u32 	%r1, %tid.x;
	mad.lo.s32 	%r2, %r22, %r23, %r1;
	mul.lo.s32 	%r3, %r19, %r21;
	add.s32 	%r4, %r2, 49152;
	max.s32 	%r24, %r19, %r4;
	sub.s32 	%r25, %r24, %r2;
	add.s32 	%r26, %r25, -49152;
	setp.ne.s32 	%p1, %r26, 0;
	selp.u32 	%r27, 1, 0, %p1;
	selp.s32 	%r28, -1, 0, %p1;
	add.s32 	%r29, %r26, %r28;
	mul.hi.u32 	%r30, %r29, -1431655765;
	shr.u32 	%r31, %r30, 15;
	add.s32 	%r5, %r31, %r27;
	cvt.s64.s32 	%rd46, %r2;
	mul.wide.s32 	%rd47, %r2, 4;
	add.s64 	%rd1, %rd45, %rd47;
	add.s32 	%r32, %r2, %r3;
	mul.wide.s32 	%rd48, %r32, 4;
	add.s64 	%rd2, %rd44, %rd48;
	add.s64 	%rd3, %rd43, %rd48;
	add.s64 	%rd4, %rd42, %rd48;
	add.s64 	%rd5, %rd41, %rd48;
	add.s64 	%rd6, %rd40, %rd48;
	add.s64 	%rd7, %rd39, %rd48;
	add.s64 	%rd8, %rd38, %rd48;
	add.s64 	%rd9, %rd37, %rd48;
	cvt.s64.s32 	%rd49, %r3;
	add.s64 	%rd50, %rd46, %rd49;
	shl.b64 	%rd51, %rd50, 2;
	add.s64 	%rd10, %rd43, %rd51;
	add.s64 	%rd11, %rd42, %rd51;
	add.s64 	%rd12, %rd41, %rd51;
	add.s64 	%rd13, %rd39, %rd51;
	add.s64 	%rd14, %rd37, %rd51;
	add.s64 	%rd15, %rd45, 393216;
	add.s64 	%rd16, %rd44, 393216;
	add.s64 	%rd17, %rd43, 393216;
	add.s64 	%rd18, %rd37, 393216;
	add.s64 	%rd19, %rd42, 393216;
	add.s64 	%rd20, %rd41, 393216;
	add.s64 	%rd21, %rd40, 393216;
	add.s64 	%rd22, %rd38, 393216;
	add.s64 	%rd23, %rd39, 393216;
	mov.b32 	%r36, 0;
$L__BB2_1:
	setp.ge.s32 	%p2, %r2, %r19;
	@%p2 bra 	$L__BB2_9;
	and.b32  	%r7, %r5, 3;
	setp.eq.s32 	%p3, %r7, 3;
	mov.u32 	%r37, %r2;
	@%p3 bra 	$L__BB2_6;
	setp.eq.s32 	%p4, %r7, 0;
	ld.global.f32 	%f1, [%rd1];
	st.global.f32 	[%rd2], %f1;
	st.global.f32 	[%rd3], %f1;
	ld.global.f32 	%f2, [%rd1];
	st.global.f32 	[%rd4], %f2;
	st.global.f32 	[%rd5], %f2;
	ld.global.f32 	%f3, [%rd1];
	st.global.f32 	[%rd6], %f3;
	st.global.f32 	[%rd7], %f3;
	ld.global.f32 	%f4, [%rd1];
	st.global.f32 	[%rd8], %f4;
	st.global.f32 	[%rd9], %f4;
	mov.u32 	%r37, %r4;
	@%p4 bra 	$L__BB2_6;
	add.s32 	%r37, %r2, 98304;
	setp.eq.s32 	%p5, %r7, 1;
	ld.global.f32 	%f5, [%rd1+196608];
	st.global.f32 	[%rd2+196608], %f5;
	st.global.f32 	[%rd3+196608], %f5;
	ld.global.f32 	%f6, [%rd1+196608];
	st.global.f32 	[%rd4+196608], %f6;
	st.global.f32 	[%rd5+196608], %f6;
	ld.global.f32 	%f7, [%rd1+196608];
	st.global.f32 	[%rd6+196608], %f7;
	st.global.f32 	[%rd7+196608], %f7;
	ld.global.f32 	%f8, [%rd1+196608];
	st.global.f32 	[%rd8+196608], %f8;
	st.global.f32 	[%rd9+196608], %f8;
	@%p5 bra 	$L__BB2_6;
	ld.param.u64 	%rd92, [_Z26MultiplyAndAllGatherKernelPfS_S_S_S_S_S_S_S_iifPN4cuda3__47barrierILNS0_3std3__412thread_scopeE0ENS4_18__empty_completionEEE_param_7];
	ld.param.u64 	%rd91, [_Z26MultiplyAndAllGatherKernelPfS_S_S_S_S_S_S_S_iifPN4cuda3__47barrierILNS0_3std3__412thread_scopeE0ENS4_18__empty_completionEEE_param_5];
	ld.param.u64 	%rd90, [_Z26MultiplyAndAllGatherKernelPfS_S_S_S_S_S_S_S_iifPN4cuda3__47barrierILNS0_3std3__412thread_scopeE0ENS4_18__empty_completionEEE_param_1];
	add.s32 	%r37, %r2, 147456;
	ld.global.f32 	%f9, [%rd1+393216];
	cvta.to.global.u64 	%rd52, %rd90;
	cvt.s64.s32 	%rd53, %r2;
	cvt.s64.s32 	%rd54, %r3;
	add.s64 	%rd55, %rd53, %rd54;
	shl.b64 	%rd56, %rd55, 2;
	add.s64 	%rd57, %rd52, %rd56;
	st.global.f32 	[%rd57+393216], %f9;
	st.global.f32 	[%rd10+393216], %f9;
	ld.global.f32 	%f10, [%rd1+393216];
	st.global.f32 	[%rd11+393216], %f10;
	st.global.f32 	[%rd12+393216], %f10;
	ld.global.f32 	%f11, [%rd1+393216];
	cvta.to.global.u64 	%rd58, %rd91;
	add.s64 	%rd59, %rd58, %rd56;
	st.global.f32 	[%rd59+393216], %f11;
	st.global.f32 	[%rd13+393216], %f11;
	ld.global.f32 	%f12, [%rd1+393216];
	cvta.to.global.u64 	%rd60, %rd92;
	add.s64 	%rd61, %rd60, %rd56;
	st.global.f32 	[%rd61+393216], %f12;
	st.global.f32 	[%rd14+393216], %f12;
$L__BB2_6:
	setp.lt.u32 	%p6, %r5, 3;
	@%p6 bra 	$L__BB2_9;
	add.s32 	%r38, %r3, %r37;
$L__BB2_8:
	mul.wide.s32 	%rd62, %r37, 4;
	add.s64 	%rd63, %rd15, %rd62;
	mul.wide.s32 	%rd64, %r38, 4;
	add.s64 	%rd65, %rd16, %rd64;
	add.s64 	%rd66, %rd17, %rd64;
	add.s64 	%rd67, %rd18, %rd64;
	add.s64 	%rd68, %rd19, %rd64;
	add.s64 	%rd69, %rd20, %rd64;
	add.s64 	%rd70, %rd21, %rd64;
	add.s64 	%rd71, %rd22, %rd64;
	add.s64 	%rd72, %rd23, %rd64;
	ld.global.f32 	%f13, [%rd63+-393216];
	st.global.f32 	[%rd65+-393216], %f13;
	st.global.f32 	[%rd66+-393216], %f13;
	ld.global.f32 	%f14, [%rd63+-393216];
	st.global.f32 	[%rd68+-393216], %f14;
	st.global.f32 	[%rd69+-393216], %f14;
	ld.global.f32 	%f15, [%rd63+-393216];
	st.global.f32 	[%rd70+-393216], %f15;
	st.global.f32 	[%rd72+-393216], %f15;
	ld.global.f32 	%f16, [%rd63+-393216];
	st.global.f32 	[%rd71+-393216], %f16;
	st.global.f32 	[%rd67+-393216], %f16;
	ld.global.f32 	%f17, [%rd63+-196608];
	st.global.f32 	[%rd65+-196608], %f17;
	st.global.f32 	[%rd66+-196608], %f17;
	ld.global.f32 	%f18, [%rd63+-196608];
	st.global.f32 	[%rd68+-196608], %f18;
	st.global.f32 	[%rd69+-196608], %f18;
	ld.global.f32 	%f19, [%rd63+-196608];
	st.global.f32 	[%rd70+-196608], %f19;
	st.global.f32 	[%rd72+-196608], %f19;
	ld.global.f32 	%f20, [%rd63+-196608];
	st.global.f32 	[%rd71+-196608], %f20;
	st.global.f32 	[%rd67+-196608], %f20;
	ld.global.f32 	%f21, [%rd63];
	st.global.f32 	[%rd65], %f21;
	st.global.f32 	[%rd66], %f21;
	ld.global.f32 	%f22, [%rd63];
	st.global.f32 	[%rd68], %f22;
	st.global.f32 	[%rd69], %f22;
	ld.global.f32 	%f23, [%rd63];
	st.global.f32 	[%rd70], %f23;
	st.global.f32 	[%rd72], %f23;
	ld.global.f32 	%f24, [%rd63];
	st.global.f32 	[%rd71], %f24;
	st.global.f32 	[%rd67], %f24;
	ld.global.f32 	%f25, [%rd63+196608];
	st.global.f32 	[%rd65+196608], %f25;
	st.global.f32 	[%rd66+196608], %f25;
	ld.global.f32 	%f26, [%rd63+196608];
	st.global.f32 	[%rd68+196608], %f26;
	st.global.f32 	[%rd69+196608], %f26;
	ld.global.f32 	%f27, [%rd63+196608];
	st.global.f32 	[%rd70+196608], %f27;
	st.global.f32 	[%rd72+196608], %f27;
	ld.global.f32 	%f28, [%rd63+196608];
	st.global.f32 	[%rd71+196608], %f28;
	st.global.f32 	[%rd67+196608], %f28;
	add.s32 	%r37, %r37, 196608;
	add.s32 	%r38, %r38, 196608;
	setp.lt.s32 	%p7, %r37, %r19;
	@%p7 bra 	$L__BB2_8;
$L__BB2_9:
	setp.ne.s32 	%p8, %r1, 0;
	bar.sync 	0;
	@%p8 bra 	$L__BB2_20;
	mov.b64 	%rd75, 4294967296;
	// begin inline asm
	atom.add.acq_rel.sys.u64 %rd73,[%rd30],%rd75;
	// end inline asm
	add.s64 	%rd76, %rd73, 4294967296;
	xor.b64  	%rd77, %rd76, %rd73;
	setp.gt.s64 	%p9, %rd77, -1;
	@%p9 bra 	$L__BB2_12;
	shl.b64 	%rd80, %rd73, 32;
	// begin inline asm
	atom.add.relaxed.sys.u64 %rd78,[%rd30],%rd80;
	// end inline asm
$L__BB2_12:
	mov.b32 	%r40, 0;
	// begin inline asm
	mov.u64 %rd81, %globaltimer;
	// end inline asm
$L__BB2_13:
	// begin inline asm
	ld.acquire.sys.b64 %rd82,[%rd30];
	// end inline asm
	xor.b64  	%rd84, %rd82, %rd73;
	setp.lt.s64 	%p10, %rd84, 0;
	@%p10 bra 	$L__BB2_20;
	setp.gt.s32 	%p12, %r40, 15;
	@%p12 bra 	$L__BB2_16;
	add.s32 	%r40, %r40, 1;
	bra.uni 	$L__BB2_13;
$L__BB2_16:
	// begin inline asm
	mov.u64 %rd85, %globaltimer;
	// end inline asm
	sub.s64 	%rd26, %rd85, %rd81;
	setp.lt.s64 	%p13, %rd26, 4000000;
	@%p13 bra 	$L__BB2_18;
	mov.b32 	%r34, 1000000;
	// begin inline asm
	nanosleep.u32 %r34;
	// end inline asm
	bra.uni 	$L__BB2_13;
$L__BB2_18:
	setp.lt.s64 	%p14, %rd26, 40000;
	@%p14 bra 	$L__BB2_13;
	shr.s64 	%rd86, %rd26, 63;
	shr.u64 	%rd87, %rd86, 62;
	add.s64 	%rd88, %rd26, %rd87;
	shr.u64 	%rd89, %rd88, 2;
	cvt.u32.u64 	%r35, %rd89;
	// begin inline asm
	nanosleep.u32 %r35;
	// end inline asm
	bra.uni 	$L__BB2_13;
$L__BB2_20:
	bar.sync 	0;
	add.s32 	%r36, %r36, 1;
	setp.ne.s32 	%p11, %r36, 1000;
	@%p11 bra 	$L__BB2_1;
	ret;

}


// ===== COMPILED SASS (sm_100) =====

	.target	sm_100

	.elftype	@"ET_EXEC"


//--------------------- .note.nv.tkinfo           --------------------------
	.section	.note.nv.tkinfo,"",@"SHT_NOTE"
	.sectionflags	@"SHF_NOTE_NV_TKINFO"
	.tkinfo
        /*0018*/ 	.word	0x00000002
        /*0030*/ 	.string	""
        /*0030*/ 	.string	"ptxas"
        /*0030*/ 	.string	"Cuda compilation tools, release 13.0, V13.0.88"
        /*0030*/ 	.string	"Build cuda_13.0.r13.0/compiler.36424714_0"
        /*0030*/ 	.string	"-arch sm_100 -m 64 "



//--------------------- .note.nv.cuinfo           --------------------------
	.section	.note.nv.cuinfo,"",@"SHT_NOTE"
	.sectionflags	@"SHF_NOTE_NV_CUINFO"
        /*0018*/ 	.short	0x0002
        /*001a*/ 	.short	0x0064
        /*001c*/ 	.short	0x0082
	.zero		2


//--------------------- .nv.info                  --------------------------
	.section	.nv.info,"",@"SHT_CUDA_INFO"
	.align	4


	//----- nvinfo : EIATTR_REGCOUNT
	.align		4
        /*0000*/ 	.byte	0x04, 0x2f
        /*0002*/ 	.short	(.L_1 - .L_0)
	.align		4
.L_0:
        /*0004*/ 	.word	index@(_Z11SetupKernelPfii)
        /*0008*/ 	.word	0x00000018


	//----- nvinfo : EIATTR_FRAME_SIZE
	.align		4
.L_1:
        /*000c*/ 	.byte	0x04, 0x11
        /*000e*/ 	.short	(.L_3 - .L_2)
	.align		4
.L_2:
        /*0010*/ 	.word	index@(_Z11SetupKernelPfii)
        /*0014*/ 	.word	0x00000000


	//----- nvinfo : EIATTR_REGCOUNT
	.align		4
.L_3:
        /*0018*/ 	.byte	0x04, 0x2f
        /*001a*/ 	.short	(.L_5 - .L_4)
	.align		4
.L_4:
        /*001c*/ 	.word	index@(_Z16init_coordinatorPN4cuda3__47barrierILNS_3std3__412thread_scopeE0ENS3_18__empty_completionEEEi)
        /*0020*/ 	.word	0x00000008


	//----- nvinfo : EIATTR_FRAME_SIZE
	.align		4
.L_5:
        /*0024*/ 	.byte	0x04, 0x11
        /*0026*/ 	.short	(.L_7 - .L_6)
	.align		4
.L_6:
        /*0028*/ 	.word	index@(_Z16init_coordinatorPN4cuda3__47barrierILNS_3std3__412thread_scopeE0ENS3_18__empty_completionEEEi)
        /*002c*/ 	.word	0x00000000


	//----- nvinfo : EIATTR_REGCOUNT
	.align		4
.L_7:
        /*0030*/ 	.byte	0x04, 0x2f
        /*0032*/ 	.short	(.L_9 - .L_8)
	.align		4
.L_8:
        /*0034*/ 	.word	index@(_Z26MultiplyAndAllGatherKernelPfS_S_S_S_S_S_S_S_iifPN4cuda3__47barrierILNS0_3std3__412thread_scopeE0ENS4_18__empty_completionEEE)
        /*0038*/ 	.word	0x00000030


	//----- nvinfo : EIATTR_FRAME_SIZE
	.align		4
.L_9:
        /*003c*/ 	.byte	0x04, 0x11
        /*003e*/ 	.short	(.L_11 - .L_10)
	.align		4
.L_10:
        /*0040*/ 	.word	index@(_Z26MultiplyAndAllGatherKernelPfS_S_S_S_S_S_S_S_iifPN4cuda3__47barrierILNS0_3std3__412thread_scopeE0ENS4_18__empty_completionEEE)
        /*0044*/ 	.word	0x00000000


	//----- nvinfo : EIATTR_MIN_STACK_SIZE
	.align		4
.L_11:
        /*0048*/ 	.byte	0x04, 0x12
        /*004a*/ 	.short	(.L_13 - .L_12)
	.align		4
.L_12:
        /*004c*/ 	.word	index@(_Z26MultiplyAndAllGatherKernelPfS_S_S_S_S_S_S_S_iifPN4cuda3__47barrierILNS0_3std3__412thread_scopeE0ENS4_18__empty_completionEEE)
        /*0050*/ 	.word	0x00000000


	//----- nvinfo : EIATTR_MIN_STACK_SIZE
	.align		4
.L_13:
        /*0054*/ 	.byte	0x04, 0x12
        /*0056*/ 	.short	(.L_15 - .L_14)
	.align		4
.L_14:
        /*0058*/ 	.word	index@(_Z16init_coordinatorPN4cuda3__47barrierILNS_3std3__412thread_scopeE0ENS3_18__empty_completionEEEi)
        /*005c*/ 	.word	0x00000000


	//----- nvinfo : EIATTR_MIN_STACK_SIZE
	.align		4
.L_15:
        /*0060*/ 	.byte	0x04, 0x12
        /*0062*/ 	.short	(.L_17 - .L_16)
	.align		4
.L_16:
        /*0064*/ 	.word	index@(_Z11SetupKernelPfii)
        /*0068*/ 	.word	0x00000000
.L_17:


//--------------------- .nv.compat                --------------------------
	.section	.nv.compat,"",@"SHT_CUDA_COMPAT_INFO"
	.align	4
        /*0000*/ 	.byte	0x02, 0x09, 0x00, 0x00, 0x02, 0x02, 0x01, 0x00, 0x02, 0x05, 0x05, 0x00, 0x03, 0x07, 0x01, 0x01
        /*0010*/ 	.byte	0x02, 0x03, 0x00, 0x00, 0x02, 0x06, 0x01, 0x00, 0x04, 0x0b, 0x08, 0x00, 0x09, 0x00, 0x00, 0x00
        /*0020*/ 	.byte	0x00, 0x00, 0x00, 0x00


//--------------------- .nv.info._Z26MultiplyAndAllGatherKernelPfS_S_S_S_S_S_S_S_iifPN4cuda3__47barrierILNS0_3std3__412thread_scopeE0ENS4_18__empty_completionEEE --------------------------
	.section	.nv.info._Z26MultiplyAndAllGatherKernelPfS_S_S_S_S_S_S_S_iifPN4cuda3__47barrierILNS0_3std3__412thread_scopeE0ENS4_18__empty_completionEEE,"",@"SHT_CUDA_INFO"
	.sectionflags	@""
	.align	4


	//----- nvinfo : EIATTR_CUDA_API_VERSION
	.align		4
        /*0000*/ 	.byte	0x04, 0x37
        /*0002*/ 	.short	(.L_19 - .L_18)
.L_18:
        /*0004*/ 	.word	0x00000082


	//----- nvinfo : EIATTR_KPARAM_INFO
	.align		4
.L_19:
        /*0008*/ 	.byte	0x04, 0x17
        /*000a*/ 	.short	(.L_21 - .L_20)
.L_20:
        /*000c*/ 	.word	0x00000000
        /*0010*/ 	.short	0x000c
        /*0012*/ 	.short	0x0058
        /*0014*/ 	.byte	0x00, 0xf5, 0x21, 0x00


	//----- nvinfo : EIATTR_KPARAM_INFO
	.align		4
.L_21:
        /*0018*/ 	.byte	0x04, 0x17
        /*001a*/ 	.short	(.L_23 - .L_22)
.L_22:
        /*001c*/ 	.word	0x00000000
        /*0020*/ 	.short	0x000b
        /*0022*/ 	.short	0x0050
        /*0024*/ 	.byte	0x00, 0xf0, 0x11, 0x00


	//----- nvinfo : EIATTR_KPARAM_INFO
	.align		4
.L_23:
        /*0028*/ 	.byte	0x04, 0x17
        /*002a*/ 	.short	(.L_25 - .L_24)
.L_24:
        /*002c*/ 	.word	0x00000000
        /*0030*/ 	.short	0x000a
        /*0032*/ 	.short	0x004c
        /*0034*/ 	.byte	0x00, 0xf0, 0x11, 0x00


	//----- nvinfo : EIATTR_KPARAM_INFO
	.align		4
.L_25:
        /*0038*/ 	.byte	0x04, 0x17
        /*003a*/ 	.short	(.L_27 - .L_26)
.L_26:
        /*003c*/ 	.word	0x00000000
        /*0040*/ 	.short	0x0009
        /*0042*/ 	.short	0x0048
        /*0044*/ 	.byte	0x00, 0xf0, 0x11, 0x00


	//----- nvinfo : EIATTR_KPARAM_INFO
	.align		4
.L_27:
        /*0048*/ 	.byte	0x04, 0x17
        /*004a*/ 	.short	(.L_29 - .L_28)
.L_28:
        /*004c*/ 	.word	0x00000000
        /*0050*/ 	.short	0x0008
        /*0052*/ 	.short	0x0040
        /*0054*/ 	.byte	0x00, 0xf5, 0x21, 0x00


	//----- nvinfo : EIATTR_KPARAM_INFO
	.align		4
.L_29:
        /*0058*/ 	.byte	0x04, 0x17
        /*005a*/ 	.short	(.L_31 - .L_30)
.L_30:
        /*005c*/ 	.word	0x00000000
        /*0060*/ 	.short	0x0007
        /*0062*/ 	.short	0x0038
        /*0064*/ 	.byte	0x00, 0xf5, 0x21, 0x00


	//----- nvinfo : EIATTR_KPARAM_INFO
	.align		4
.L_31:
        /*0068*/ 	.byte	0x04, 0x17
        /*006a*/ 	.short	(.L_33 - .L_32)
.L_32:
        /*006c*/ 	.word	0x00000000
        /*0070*/ 	.short	0x0006
        /*0072*/ 	.short	0x0030
        /*0074*/ 	.byte	0x00, 0xf5, 0x21, 0x00


	//----- nvinfo : EIATTR_KPARAM_INFO
	.align		4
.L_33:
        /*0078*/ 	.byte	0x04, 0x17
        /*007a*/ 	.short	(.L_35 - .L_34)
.L_34:
        /*007c*/ 	.word	0x00000000
        /*0080*/ 	.short	0x0005
        /*0082*/ 	.short	0x0028
        /*0084*/ 	.byte	0x00, 0xf5, 0x21, 0x00


	//----- nvinfo : EIATTR_KPARAM_INFO
	.align		4
.L_35:
        /*0088*/ 	.byte	0x04, 0x17
        /*008a*/ 	.short	(.L_37 - .L_36)
.L_36:
        /*008c*/ 	.word	0x00000000
        /*0090*/ 	.short	0x0004
        /*0092*/ 	.short	0x0020
        /*0094*/ 	.byte	0x00, 0xf5, 0x21, 0x00


	//----- nvinfo : EIATTR_KPARAM_INFO
	.align		4
.L_37:
        /*0098*/ 	.byte	0x04, 0x17
        /*009a*/ 	.short	(.L_39 - .L_38)
.L_38:
        /*009c*/ 	.word	0x00000000
        /*00a0*/ 	.short	0x0003
        /*00a2*/ 	.short	0x0018
        /*00a4*/ 	.byte	0x00, 0xf5, 0x21, 0x00


	//----- nvinfo : EIATTR_KPARAM_INFO
	.align		4
.L_39:
        /*00a8*/ 	.byte	0x04, 0x17
        /*00aa*/ 	.short	(.L_41 - .L_40)
.L_40:
        /*00ac*/ 	.word	0x00000000
        /*00b0*/ 	.short	0x0002
        /*00b2*/ 	.short	0x0010
        /*00b4*/ 	.byte	0x00, 0xf5, 0x21, 0x00


	//----- nvinfo : EIATTR_KPARAM_INFO
	.align		4
.L_41:
        /*00b8*/ 	.byte	0x04, 0x17
        /*00ba*/ 	.short	(.L_43 - .L_42)
.L_42:
        /*00bc*/ 	.word	0x00000000
        /*00c0*/ 	.short	0x0001
        /*00c2*/ 	.short	0x0008
        /*00c4*/ 	.byte	0x00, 0xf5, 0x21, 0x00


	//----- nvinfo : EIATTR_KPARAM_INFO
	.align		4
.L_43:
        /*00c8*/ 	.byte	0x04, 0x17
        /*00ca*/ 	.short	(.L_45 - .L_44)
.L_44:
        /*00cc*/ 	.word	0x00000000
        /*00d0*/ 	.short	0x0000
        /*00d2*/ 	.short	0x0000
        /*00d4*/ 	.byte	0x00, 0xf5, 0x21, 0x00


	//----- nvinfo : EIATTR_SPARSE_MMA_MASK
	.align		4
.L_45:
        /*00d8*/ 	.byte	0x03, 0x50
        /*00da*/ 	.short	0x0000


	//----- nvinfo : EIATTR_MAXREG_COUNT
	.align		4
        /*00dc*/ 	.byte	0x03, 0x1b
        /*00de*/ 	.short	0x00ff


	//----- nvinfo : EIATTR_NUM_BARRIERS
	.align		4
        /*00e0*/ 	.byte	0x02, 0x4c
        /*00e2*/ 	.byte	0x01
	.zero		1


	//----- nvinfo : EIATTR_MERCURY_ISA_VERSION
	.align		4
        /*00e4*/ 	.byte	0x03, 0x5f
        /*00e6*/ 	.short	0x0101


	//----- nvinfo : EIATTR_VRC_CTA_INIT_COUNT
	.align		4
        /*00e8*/ 	.byte	0x02, 0x4a
	.zero		1
	.zero		1


	//----- nvinfo : EIATTR_EXIT_INSTR_OFFSETS
	.align		4
        /*00ec*/ 	.byte	0x04, 0x1c
        /*00ee*/ 	.short	(.L_47 - .L_46)


	//   ....[0]....
.L_46:
        /*00f0*/ 	.word	0x00001490


	//----- nvinfo : EIATTR_CRS_STACK_SIZE
	.align		4
.L_47:
        /*00f4*/ 	.byte	0x04, 0x1e
        /*00f6*/ 	.short	(.L_49 - .L_48)
.L_48:
        /*00f8*/ 	.word	0x00000000


	//----- nvinfo : EIATTR_CBANK_PARAM_SIZE
	.align		4
.L_49:
        /*00fc*/ 	.byte	0x03, 0x19
        /*00fe*/ 	.short	0x0060


	//----- nvinfo : EIATTR_PARAM_CBANK
	.align		4
        /*0100*/ 	.byte	0x04, 0x0a
        /*0102*/ 	.short	(.L_51 - .L_50)
	.align		4
.L_50:
        /*0104*/ 	.word	index@(.nv.constant0._Z26MultiplyAndAllGatherKernelPfS_S_S_S_S_S_S_S_iifPN4cuda3__47barrierILNS0_3std3__412thread_scopeE0ENS4_18__empty_completionEEE)
        /*0108*/ 	.short	0x0380
        /*010a*/ 	.short	0x0060


	//----- nvinfo : EIATTR_SW_WAR
	.align		4
.L_51:
        /*010c*/ 	.byte	0x04, 0x36
        /*010e*/ 	.short	(.L_53 - .L_52)
.L_52:
        /*0110*/ 	.word	0x00000008
.L_53:


//--------------------- .nv.info._Z16init_coordinatorPN4cuda3__47barrierILNS_3std3__412thread_scopeE0ENS3_18__empty_completionEEEi --------------------------
	.section	.nv.info._Z16init_coordinatorPN4cuda3__47barrierILNS_3std3__412thread_scopeE0ENS3_18__empty_completionEEEi,"",@"SHT_CUDA_INFO"
	.sectionflags	@""
	.align	4


	//----- nvinfo : EIATTR_CUDA_API_VERSION
	.align		4
        /*0000*/ 	.byte	0x04, 0x37
        /*0002*/ 	.short	(.L_55 - .L_54)
.L_54:
        /*0004*/ 	.word	0x00000082


	//----- nvinfo : EIATTR_KPARAM_INFO
	.align		4
.L_55:
        /*0008*/ 	.byte	0x04, 0x17
        /*000a*/ 	.short	(.L_57 - .L_56)
.L_56:
        /*000c*/ 	.word	0x00000000
        /*0010*/ 	.short	0x0001
        /*0012*/ 	.short	0x0008
        /*0014*/ 	.byte	0x00, 0xf0, 0x11, 0x00


	//----- nvinfo : EIATTR_KPARAM_INFO
	.align		4
.L_57:
        /*0018*/ 	.byte	0x04, 0x17
        /*001a*/ 	.short	(.L_59 - .L_58)
.L_58:
        /*001c*/ 	.word	0x00000000
        /*0020*/ 	.short	0x0000
        /*0022*/ 	.short	0x0000
        /*0024*/ 	.byte	0x00, 0xf5, 0x21, 0x00


	//----- nvinfo : EIATTR_SPARSE_MMA_MASK
	.align		4
.L_59:
        /*0028*/ 	.byte	0x03, 0x50
        /*002a*/ 	.short	0x0000


	//----- nvinfo : EIATTR_MAXREG_COUNT
	.align		4
        /*002c*/ 	.byte	0x03, 0x1b
        /*002e*/ 	.short	0x00ff


	//----- nvinfo : EIATTR_MERCURY_ISA_VERSION
	.align		4
        /*0030*/ 	.byte	0x03, 0x5f
        /*0032*/ 	.short	0x0101


	//----- nvinfo : EIATTR_VRC_CTA_INIT_COUNT
	.align		4
        /*0034*/ 	.byte	0x02, 0x4a
	.zero		1
	.zero		1


	//----- nvinfo : EIATTR_EXIT_INSTR_OFFSETS
	.align		4
        /*0038*/ 	.byte	0x04, 0x1c
        /*003a*/ 	.short	(.L_61 - .L_60)


	//   ....[0]....
.L_60:
        /*003c*/ 	.word	0x000000f0


	//----- nvinfo : EIATTR_CBANK_PARAM_SIZE
	.align		4
.L_61:
        /*0040*/ 	.byte	0x03, 0x19
        /*0042*/ 	.short	0x000c


	//----- nvinfo : EIATTR_PARAM_CBANK
	.align		4
        /*0044*/ 	.byte	0x04, 0x0a
        /*0046*/ 	.short	(.L_63 - .L_62)
	.align		4
.L_62:
        /*0048*/ 	.word	index@(.nv.constant0._Z16init_coordinatorPN4cuda3__47barrierILNS_3std3__412thread_scopeE0ENS3_18__empty_completionEEEi)
        /*004c*/ 	.short	0x0380
        /*004e*/ 	.short	0x000c


	//----- nvinfo : EIATTR_SW_WAR
	.align		4
.L_63:
        /*0050*/ 	.byte	0x04, 0x36
        /*0052*/ 	.short	(.L_65 - .L_64)
.L_64:
        /*0054*/ 	.word	0x00000008
.L_65:


//--------------------- .nv.info._Z11SetupKernelPfii --------------------------
	.section	.nv.info._Z11SetupKernelPfii,"",@"SHT_CUDA_INFO"
	.sectionflags	@""
	.align	4


	//----- nvinfo : EIATTR_CUDA_API_VERSION
	.align		4
        /*0000*/ 	.byte	0x04, 0x37
        /*0002*/ 	.short	(.L_67 - .L_66)
.L_66:
        /*0004*/ 	.word	0x00000082


	//----- nvinfo : EIATTR_KPARAM_INFO
	.align		4
.L_67:
        /*0008*/ 	.byte	0x04, 0x17
        /*000a*/ 	.short	(.L_69 - .L_68)
.L_68:
        /*000c*/ 	.word	0x00000000
        /*0010*/ 	.short	0x0002
        /*0012*/ 	.short	0x000c
        /*0014*/ 	.byte	0x00, 0xf0, 0x11, 0x00


	//----- nvinfo : EIATTR_KPARAM_INFO
	.align		4
.L_69:
        /*0018*/ 	.byte	0x04, 0x17
        /*001a*/ 	.short	(.L_71 - .L_70)
.L_70:
        /*001c*/ 	.word	0x00000000
        /*0020*/ 	.short	0x0001
        /*0022*/ 	.short	0x0008
        /*0024*/ 	.byte	0x00, 0xf0, 0x11, 0x00


	//----- nvinfo : EIATTR_KPARAM_INFO
	.align		4
.L_71:
        /*0028*/ 	.byte	0x04, 0x17
        /*002a*/ 	.short	(.L_73 - .L_72)
.L_72:
        /*002c*/ 	.word	0x00000000
        /*0030*/ 	.short	0x0000
        /*0032*/ 	.short	0x0000
        /*0034*/ 	.byte	0x00, 0xf5, 0x21, 0x00


	//----- nvinfo : EIATTR_SPARSE_MMA_MASK
	.align		4
.L_73:
        /*0038*/ 	.byte	0x03, 0x50
        /*003a*/ 	.short	0x0000


	//----- nvinfo : EIATTR_MAXREG_COUNT
	.align		4
        /*003c*/ 	.byte	0x03, 0x1b
        /*003e*/ 	.short	0x00ff


	//----- nvinfo : EIATTR_MERCURY_ISA_VERSION
	.align		4
        /*0040*/ 	.byte	0x03, 0x5f
        /*0042*/ 	.short	0x0101


	//----- nvinfo : EIATTR_VRC_CTA_INIT_COUNT
	.align		4
        /*0044*/ 	.byte	0x02, 0x4a
	.zero		1
	.zero		1


	//----- nvinfo : EIATTR_EXIT_INSTR_OFFSETS
	.align		4
        /*0048*/ 	.byte	0x04, 0x1c
        /*004a*/ 	.short	(.L_75 - .L_74)


	//   ....[0]....
.L_74:
        /*004c*/ 	.word	0x00000080


	//   ....[1]....
        /*0050*/ 	.word	0x00000420


	//   ....[2]....
        /*0054*/ 	.word	0x00000580


	//   ....[3]....
        /*0058*/ 	.word	0x00000690


	//   ....[4]....
        /*005c*/ 	.word	0x00000700


	//----- nvinfo : EIATTR_CRS_STACK_SIZE
	.align		4
.L_75:
        /*0060*/ 	.byte	0x04, 0x1e
        /*0062*/ 	.short	(.L_77 - .L_76)
.L_76:
        /*0064*/ 	.word	0x00000000


	//----- nvinfo : EIATTR_CBANK_PARAM_SIZE
	.align		4
.L_77:
        /*0068*/ 	.byte	0x03, 0x19
        /*006a*/ 	.short	0x0010


	//----- nvinfo : EIATTR_PARAM_CBANK
	.align		4
        /*006c*/ 	.byte	0x04, 0x0a
        /*006e*/ 	.short	(.L_79 - .L_78)
	.align		4
.L_78:
        /*0070*/ 	.word	index@(.nv.constant0._Z11SetupKernelPfii)
        /*0074*/ 	.short	0x0380
        /*0076*/ 	.short	0x0010


	//----- nvinfo : EIATTR_SW_WAR
	.align		4
.L_79:
        /*0078*/ 	.byte	0x04, 0x36
        /*007a*/ 	.short	(.L_81 - .L_80)
.L_80:
        /*007c*/ 	.word	0x00000008
.L_81:


//--------------------- .nv.callgraph             --------------------------
	.section	.nv.callgraph,"",@"SHT_CUDA_CALLGRAPH"
	.align	4
	.sectionentsize	8
	.align		4
        /*0000*/ 	.word	0x00000000
	.align		4
        /*0004*/ 	.word	0xffffffff
	.align		4
        /*0008*/ 	.word	0x00000000
	.align		4
        /*000c*/ 	.word	0xfffffffe
	.align		4
        /*0010*/ 	.word	0x00000000
	.align		4
        /*0014*/ 	.word	0xfffffffd
	.align		4
        /*0018*/ 	.word	0x00000000
	.align		4
        /*001c*/ 	.word	0xfffffffc


//--------------------- .text._Z26MultiplyAndAllGatherKernelPfS_S_S_S_S_S_S_S_iifPN4cuda3__47barrierILNS0_3std3__412thread_scopeE0ENS4_18__empty_completionEEE --------------------------
	.section	.text._Z26MultiplyAndAllGatherKernelPfS_S_S_S_S_S_S_S_iifPN4cuda3__47barrierILNS0_3std3__412thread_scopeE0ENS4_18__empty_completionEEE,"ax",@progbits
	.align	128
        .global         _Z26MultiplyAndAllGatherKernelPfS_S_S_S_S_S_S_S_iifPN4cuda3__47barrierILNS0_3std3__412thread_scopeE0ENS4_18__empty_completionEEE
        .type           _Z26MultiplyAndAllGatherKernelPfS_S_S_S_S_S_S_S_iifPN4cuda3__47barrierILNS0_3std3__412thread_scopeE0ENS4_18__empty_completionEEE,@function
        .size           _Z26MultiplyAndAllGatherKernelPfS_S_S_S_S_S_S_S_iifPN4cuda3__47barrierILNS0_3std3__412thread_scopeE0ENS4_18__empty_completionEEE,(.L_x_31 - _Z26MultiplyAndAllGatherKernelPfS_S_S_S_S_S_S_S_iifPN4cuda3__47barrierILNS0_3std3__412thread_scopeE0ENS4_18__empty_completionEEE)
        .other          _Z26MultiplyAndAllGatherKernelPfS_S_S_S_S_S_S_S_iifPN4cuda3__47barrierILNS0_3std3__412thread_scopeE0ENS4_18__empty_completionEEE,@"STO_CUDA_ENTRY STV_DEFAULT"
_Z26MultiplyAndAllGatherKernelPfS_S_S_S_S_S_S_S_iifPN4cuda3__47barrierILNS0_3std3__412thread_scopeE0ENS4_18__empty_completionEEE:
.text._Z26MultiplyAndAllGatherKernelPfS_S_S_S_S_S_S_S_iifPN4cuda3__47barrierILNS0_3std3__412thread_scopeE0ENS4_18__empty_completionEEE:
[----:B------:R-:W-:Y:S01]  /*0000*/  LDC R1, c[0x0][0x37c] ;  /* 0x0000df00ff017b82 */ /* 0x000fe20000000800 */
[----:B------:R-:W0:Y:S07]  /*0010*/  S2R R3, SR_TID.X ;  /* 0x0000000000037919 */ /* 0x000e2e0000002100 */
[----:B------:R-:W0:Y:S01]  /*0020*/  S2UR UR4, SR_CTAID.X ;  /* 0x00000000000479c3 */ /* 0x000e220000002500 */
[----:B------:R-:W1:Y:S01]  /*0030*/  LDCU.128 UR12, c[0x0][0x3c0] ;  /* 0x00007800ff0c77ac */ /* 0x000e620008000c00 */
[----:B------:R-:W2:Y:S06]  /*0040*/  LDCU.128 UR28, c[0x0][0x390] ;  /* 0x00007200ff1c77ac */ /* 0x000eac0008000c00 */
[----:B------:R-:W0:Y:S01]  /*0050*/  LDC R22, c[0x0][0x360] ;  /* 0x0000d800ff167b82 */ /* 0x000e220000000800 */
[----:B------:R-:W3:Y:S01]  /*0060*/  LDCU.128 UR24, c[0x0][0x3a0] ;  /* 0x00007400ff1877ac */ /* 0x000ee20008000c00 */
[----:B------:R-:W4:Y:S06]  /*0070*/  LDCU.128 UR16, c[0x0][0x3b0] ;  /* 0x00007600ff1077ac */ /* 0x000f2c0008000c00 */
[----:B------:R-:W5:Y:S01]  /*0080*/  LDC.64 R16, c[0x0][0x3b0] ;  /* 0x0000ec00ff107b82 */ /* 0x000f620000000a00 */
[----:B------:R-:W0:Y:S01]  /*0090*/  LDCU.128 UR20, c[0x0][0x380] ;  /* 0x00007000ff1477ac */ /* 0x000e220008000c00 */
[----:B-1----:R-:W-:-:S02]  /*00a0*/  UIMAD UR5, UR15, UR14, URZ ;  /* 0x0000000e0f0572a4 */ /* 0x002fc4000f8e02ff */
[----:B------:R-:W-:-:S04]  /*00b0*/  UIADD3 UR12, UP0, UPT, UR12, 0x60000, URZ ;  /* 0x000600000c0c7890 */ /* 0x000fc8000ff1e0ff */
[----:B------:R-:W1:Y:S01]  /*00c0*/  LDC.64 R18, c[0x0][0x3b8] ;  /* 0x0000ee00ff127b82 */ /* 0x000e620000000a00 */
[----:B--2---:R-:W-:Y:S02]  /*00d0*/  UIADD3 UR33, UP4, UPT, UR28, 0x60000, URZ ;  /* 0x000600001c217890 */ /* 0x004fe4000ff9e0ff */
[----:B---3--:R-:W-:Y:S02]  /*00e0*/  UIADD3 UR8, UP6, UPT, UR26, 0x60000, URZ ;  /* 0x000600001a087890 */ /* 0x008fe4000ffde0ff */
[----:B------:R-:W-:Y:S02]  /*00f0*/  UIADD3.X UR13, UPT, UPT, URZ, UR13, URZ, UP0, !UPT ;  /* 0x0000000dff0d7290 */ /* 0x000fe400087fe4ff */
[----:B----4-:R-:W-:Y:S01]  /*0100*/  UIADD3 UR6, UP5, UPT, UR18, 0x60000, URZ ;  /* 0x0006000012067890 */ /* 0x010fe2000ffbe0ff */
[----:B0-----:R-:W-:Y:S01]  /*0110*/  IMAD R22, R22, UR4, R3 ;  /* 0x0000000416167c24 */ /* 0x001fe2000f8e0203 */
[----:B------:R-:W-:Y:S01]  /*0120*/  USHF.R.S32.HI UR4, URZ, 0x1f, UR5 ;  /* 0x0000001fff047899 */ /* 0x000fe20008011405 */
[----:B------:R-:W0:Y:S01]  /*0130*/  LDC.64 R20, c[0x0][0x380] ;  /* 0x0000e000ff147b82 */ /* 0x000e220000000a00 */
[----:B------:R-:W-:Y:S01]  /*0140*/  UIADD3 UR10, UP1, UPT, UR22, 0x60000, URZ ;  /* 0x00060000160a7890 */ /* 0x000fe2000ff3e0ff */
[C---:B------:R-:W-:Y:S01]  /*0150*/  VIADD R0, R22.reuse, 0xc000 ;  /* 0x0000c00016007836 */ /* 0x040fe20000000000 */
[C---:B------:R-:W-:Y:S01]  /*0160*/  IADD3 R14, P1, PT, R22.reuse, UR5, RZ ;  /* 0x00000005160e7c10 */ /* 0x040fe2000ff3e0ff */
[----:B------:R-:W-:Y:S01]  /*0170*/  VIADD R5, R22, UR5 ;  /* 0x0000000516057c36 */ /* 0x000fe20008000000 */
[----:B------:R-:W-:-:S02]  /*0180*/  UIADD3.X UR9, UPT, UPT, URZ, UR27, URZ, UP6, !UPT ;  /* 0x0000001bff097290 */ /* 0x000fc4000b7fe4ff */
[----:B------:R-:W-:Y:S01]  /*0190*/  VIMNMX R3, PT, PT, R0, UR15, !PT ;  /* 0x0000000f00037c48 */ /* 0x000fe2000ffe0100 */
[----:B------:R-:W-:Y:S01]  /*01a0*/  UIADD3 UR32, UP0, UPT, UR20, 0x60000, URZ ;  /* 0x0006000014207890 */ /* 0x000fe2000ff1e0ff */
[----:B-----5:R-:W-:Y:S01]  /*01b0*/  IMAD.WIDE R16, R5, 0x4, R16 ;  /* 0x0000000405107825 */ /* 0x020fe200078e0210 */
[----:B------:R-:W-:Y:S02]  /*01c0*/  UIADD3 UR26, UP3, UPT, UR30, 0x60000, URZ ;  /* 0x000600001e1a7890 */ /* 0x000fe4000ff7e0ff */
[----:B------:R-:W-:Y:S01]  /*01d0*/  UIADD3 UR22, UP2, UPT, UR24, 0x60000, URZ ;  /* 0x0006000018167890 */ /* 0x000fe2000ff5e0ff */
[----:B------:R-:W-:Y:S01]  /*01e0*/  IMAD.IADD R3, R3, 0x1, -R22 ;  /* 0x0000000103037824 */ /* 0x000fe200078e0a16 */
[----:B------:R-:W-:Y:S01]  /*01f0*/  UIADD3 UR18, UP6, UPT, UR16, 0x60000, URZ ;  /* 0x0006000010127890 */ /* 0x000fe2000ffde0ff */
[----:B-1----:R-:W-:Y:S01]  /*0200*/  IMAD.WIDE R18, R5, 0x4, R18 ;  /* 0x0000000405127825 */ /* 0x002fe200078e0212 */
[----:B------:R-:W-:Y:S01]  /*0210*/  UIADD3.X UR7, UPT, UPT, URZ, UR19, URZ, UP5, !UPT ;  /* 0x00000013ff077290 */ /* 0x000fe2000affe4ff */
[----:B------:R-:W1:Y:S02]  /*0220*/  LDCU.64 UR14, c[0x0][0x358] ;  /* 0x00006b00ff0e77ac */ /* 0x000e640008000a00 */
[----:B------:R-:W-:-:S02]  /*0230*/  VIADD R2, R3, 0xffff4000 ;  /* 0xffff400003027836 */ /* 0x000fc40000000000 */
[----:B------:R-:W-:Y:S01]  /*0240*/  VIADD R0, R3, 0xffff3fff ;  /* 0xffff3fff03007836 */ /* 0x000fe20000000000 */
[----:B------:R-:W-:Y:S01]  /*0250*/  LEA.HI.X.SX32 R3, R22, UR4, 0x1, P1 ;  /* 0x0000000416037c11 */ /* 0x000fe200088f0eff */
[----:B------:R-:W-:Y:S01]  /*0260*/  UIADD3.X UR34, UPT, UPT, URZ, UR29, URZ, UP4, !UPT ;  /* 0x0000001dff227290 */ /* 0x000fe2000a7fe4ff */
[----:B------:R-:W-:Y:S01]  /*0270*/  ISETP.NE.AND P0, PT, R2, RZ, PT ;  /* 0x000000ff0200720c */ /* 0x000fe20003f05270 */
[----:B0-----:R-:W-:Y:S01]  /*0280*/  IMAD.WIDE R20, R5, 0x4, R20 ;  /* 0x0000000405147825 */ /* 0x001fe200078e0214 */
[C---:B------:R-:W-:Y:S01]  /*0290*/  SHF.L.U64.HI R4, R14.reuse, 0x2, R3 ;  /* 0x000000020e047819 */ /* 0x040fe20000010203 */
[----:B------:R-:W-:Y:S02]  /*02a0*/  UIADD3.X UR27, UPT, UPT, URZ, UR31, URZ, UP3, !UPT ;  /* 0x0000001fff1b7290 */ /* 0x000fe40009ffe4ff */
[----:B------:R-:W-:Y:S01]  /*02b0*/  IMAD.SHL.U32 R14, R14, 0x4, RZ ;  /* 0x000000040e0e7824 */ /* 0x000fe200078e00ff */
[----:B------:R-:W-:Y:S02]  /*02c0*/  UIADD3.X UR11, UPT, UPT, URZ, UR23, URZ, UP1, !UPT ;  /* 0x00000017ff0b7290 */ /* 0x000fe40008ffe4ff */
[----:B------:R-:W-:-:S02]  /*02d0*/  UIADD3.X UR19, UPT, UPT, URZ, UR17, URZ, UP6, !UPT ;  /* 0x00000011ff137290 */ /* 0x000fc4000b7fe4ff */
[C---:B------:R-:W-:Y:S01]  /*02e0*/  IADD3 R8, P2, PT, R14.reuse, UR30, RZ ;  /* 0x0000001e0e087c10 */ /* 0x040fe2000ff5e0ff */
[----:B------:R-:W-:Y:S01]  /*02f0*/  UMOV UR4, URZ ;  /* 0x000000ff00047c82 */ /* 0x000fe20008000000 */
[C---:B------:R-:W-:Y:S01]  /*0300*/  IADD3 R10, P3, PT, R14.reuse, UR24, RZ ;  /* 0x000000180e0a7c10 */ /* 0x040fe2000ff7e0ff */
[----:B------:R-:W-:Y:S01]  /*0310*/  @!P0 IMAD.MOV R0, RZ, RZ, R2 ;  /* 0x000000ffff008224 */ /* 0x000fe200078e0202 */
[----:B------:R-:W-:Y:S01]  /*0320*/  IADD3 R2, P1, PT, R14, UR28, RZ ;  /* 0x0000001c0e027c10 */ /* 0x000fe2000ff3e0ff */
[----:B------:R-:W-:Y:S01]  /*0330*/  UIADD3.X UR24, UPT, UPT, URZ, UR25, URZ, UP2, !UPT ;  /* 0x00000019ff187290 */ /* 0x000fe200097fe4ff */
[----:B------:R-:W-:Y:S01]  /*0340*/  IADD3.X R9, PT, PT, R4, UR31, RZ, P2, !PT ;  /* 0x0000001f04097c10 */ /* 0x000fe200097fe4ff */
[----:B------:R-:W-:Y:S01]  /*0350*/  IMAD.HI.U32 R0, R0, -0x55555555, RZ ;  /* 0xaaaaaaab00007827 */ /* 0x000fe200078e00ff */
[----:B------:R-:W-:Y:S02]  /*0360*/  IADD3.X R3, PT, PT, R4, UR29, RZ, P1, !PT ;  /* 0x0000001d04037c10 */ /* 0x000fe40008ffe4ff */
[----:B------:R-:W-:Y:S01]  /*0370*/  IADD3 R12, P1, PT, R14, UR16, RZ ;  /* 0x000000100e0c7c10 */ /* 0x000fe2000ff3e0ff */
[----:B------:R-:W-:Y:S01]  /*0380*/  UIADD3.X UR16, UPT, UPT, URZ, UR21, URZ, UP0, !UPT ;  /* 0x00000015ff107290 */ /* 0x000fe200087fe4ff */
[----:B------:R-:W-:-:S02]  /*0390*/  SHF.R.U32.HI R6, RZ, 0xf, R0 ;  /* 0x0000000fff067819 */ /* 0x000fc40000011600 */
[----:B------:R-:W-:Y:S02]  /*03a0*/  IADD3 R14, P2, PT, R14, UR20, RZ ;  /* 0x000000140e0e7c10 */ /* 0x000fe4000ff5e0ff */
[----:B------:R-:W-:Y:S01]  /*03b0*/  LEA.HI R0, R0, 0x1, RZ, 0x11 ;  /* 0x0000000100007811 */ /* 0x000fe200078f88ff */
[----:B------:R-:W-:Y:S01]  /*03c0*/  @!P0 IMAD.MOV R0, RZ, RZ, R6 ;  /* 0x000000ffff008224 */ /* 0x000fe200078e0206 */
[C---:B------:R-:W-:Y:S02]  /*03d0*/  IADD3.X R11, PT, PT, R4.reuse, UR25, RZ, P3, !PT ;  /* 0x00000019040b7c10 */ /* 0x040fe40009ffe4ff */
[C---:B------:R-:W-:Y:S02]  /*03e0*/  IADD3.X R13, PT, PT, R4.reuse, UR17, RZ, P1, !PT ;  /* 0x00000011040d7c10 */ /* 0x040fe40008ffe4ff */
[----:B-1----:R-:W-:-:S07]  /*03f0*/  IADD3.X R15, PT, PT, R4, UR21, RZ, P2, !PT ;  /* 0x00000015040f7c10 */ /* 0x002fce00097fe4ff */
.L_x_19:
[----:B0-----:R-:W0:Y:S01]  /*0400*/  LDCU UR17, c[0x0][0x3cc] ;  /* 0x00007980ff1177ac */ /* 0x001e220008000800 */
[----:B------:R-:W-:Y:S01]  /*0410*/  BSSY.RECONVERGENT B0, `(.L_x_0) ;  /* 0x00000a3000007945 */ /* 0x000fe20003800200 */
[----:B------:R-:W-:-:S04]  /*0420*/  UIADD3 UR4, UPT, UPT, UR4, 0x1, URZ ;  /* 0x0000000104047890 */ /* 0x000fc8000fffe0ff */
[----:B------:R-:W-:Y:S01]  /*0430*/  UISETP.NE.AND UP0, UPT, UR4, 0x3e8, UPT ;  /* 0x000003e80400788c */ /* 0x000fe2000bf05270 */
[----:B0-----:R-:W-:-:S13]  /*0440*/  ISETP.GE.AND P0, PT, R22, UR17, PT ;  /* 0x0000001116007c0c */ /* 0x001fda000bf06270 */
[----:B-123--:R-:W-:Y:S05]  /*0450*/  @P0 BRA `(.L_x_1) ;  /* 0x0000000800780947 */ /* 0x00efea0003800000 */
[----:B------:R-:W-:Y:S01]  /*0460*/  LOP3.LUT R23, R0, 0x3, RZ, 0xc0, !PT ;  /* 0x0000000300177812 */ /* 0x000fe200078ec0ff */
[----:B------:R-:W-:Y:S01]  /*0470*/  BSSY.RECONVERGENT B1, `(.L_x_2) ;  /* 0x000004a000017945 */ /* 0x000fe20003800200 */
[----:B------:R-:W-:Y:S02]  /*0480*/  IMAD.MOV.U32 R4, RZ, RZ, R22 ;  /* 0x000000ffff047224 */ /* 0x000fe400078e0016 */
[----:B------:R-:W-:-:S13]  /*0490*/  ISETP.NE.AND P0, PT, R23, 0x3, PT ;  /* 0x000000031700780c */ /* 0x000fda0003f05270 */
[----:B------:R-:W-:Y:S05]  /*04a0*/  @!P0 BRA `(.L_x_3) ;  /* 0x0000000400188947 */ /* 0x000fea0003800000 */
[----:B------:R-:W0:Y:S08]  /*04b0*/  LDC.64 R6, c[0x0][0x3c0] ;  /* 0x0000f000ff067b82 */ /* 0x000e300000000a00 */
[----:B------:R-:W1:Y:S08]  /*04c0*/  LDC.64 R24, c[0x0][0x388] ;  /* 0x0000e200ff187b82 */ /* 0x000e700000000a00 */
[----:B------:R-:W2:Y:S01]  /*04d0*/  LDC.64 R26, c[0x0][0x390] ;  /* 0x0000e400ff1a7b82 */ /* 0x000ea20000000a00 */
[----:B0-----:R-:W-:-:S07]  /*04e0*/  IMAD.WIDE R6, R22, 0x4, R6 ;  /* 0x0000000416067825 */ /* 0x001fce00078e0206 */
[----:B------:R-:W0:Y:S01]  /*04f0*/  LDC.64 R28, c[0x0][0x398] ;  /* 0x0000e600ff1c7b82 */ /* 0x000e220000000a00 */
[----:B------:R-:W3:Y:S01]  /*0500*/  LDG.E R5, desc[UR14][R6.64] ;  /* 0x0000000e06057981 */ /* 0x000ee2000c1e1900 */
[----:B------:R-:W-:-:S06]  /*0510*/  VIADD R39, R22, UR5 ;  /* 0x0000000516277c36 */ /* 0x000fcc0008000000 */
[----:B------:R-:W4:Y:S01]  /*0520*/  LDC.64 R30, c[0x0][0x3a0] ;  /* 0x0000e800ff1e7b82 */ /* 0x000f220000000a00 */
[----:B-1----:R-:W-:-:S04]  /*0530*/  IMAD.WIDE R24, R39, 0x4, R24 ;  /* 0x0000000427187825 */ /* 0x002fc800078e0218 */
[----:B--2---:R-:W-:-:S03]  /*0540*/  IMAD.WIDE R26, R39, 0x4, R26 ;  /* 0x00000004271a7825 */ /* 0x004fc600078e021a */
[----:B------:R-:W1:Y:S01]  /*0550*/  LDC.64 R32, c[0x0][0x3a8] ;  /* 0x0000ea00ff207b82 */ /* 0x000e620000000a00 */
[----:B---3--:R-:W-:Y:S04]  /*0560*/  STG.E desc[UR14][R24.64], R5 ;  /* 0x0000000518007986 */ /* 0x008fe8000c10190e */
[----:B------:R2:W-:Y:S04]  /*0570*/  STG.E desc[UR14][R26.64], R5 ;  /* 0x000000051a007986 */ /* 0x0005e8000c10190e */
[----:B------:R-:W3:Y:S01]  /*0580*/  LDG.E R35, desc[UR14][R6.64] ;  /* 0x0000000e06237981 */ /* 0x000ee2000c1e1900 */
[----:B0-----:R-:W-:-:S04]  /*0590*/  IMAD.WIDE R28, R39, 0x4, R28 ;  /* 0x00000004271c7825 */ /* 0x001fc800078e021c */
[C---:B----4-:R-:W-:Y:S01]  /*05a0*/  IMAD.WIDE R30, R39.reuse, 0x4, R30 ;  /* 0x00000004271e7825 */ /* 0x050fe200078e021e */
[----:B---3--:R0:W-:Y:S04]  /*05b0*/  STG.E desc[UR14][R28.64], R35 ;  /* 0x000000231c007986 */ /* 0x0081e8000c10190e */
[----:B------:R0:W-:Y:S04]  /*05c0*/  STG.E desc[UR14][R30.64], R35 ;  /* 0x000000231e007986 */ /* 0x0001e8000c10190e */
[----:B------:R-:W3:Y:S01]  /*05d0*/  LDG.E R37, desc[UR14][R6.64] ;  /* 0x0000000e06257981 */ /* 0x000ee2000c1e1900 */
[----:B-1----:R-:W-:-:S05]  /*05e0*/  IMAD.WIDE R32, R39, 0x4, R32 ;  /* 0x0000000427207825 */ /* 0x002fca00078e0220 */
[----:B---3--:R0:W-:Y:S04]  /*05f0*/  STG.E desc[UR14][R32.64], R37 ;  /* 0x0000002520007986 */ /* 0x0081e8000c10190e */
[----:B------:R0:W-:Y:S04]  /*0600*/  STG.E desc[UR14][R16.64], R37 ;  /* 0x0000002510007986 */ /* 0x0001e8000c10190e */
[----:B--2---:R-:W2:Y:S01]  /*0610*/  LDG.E R5, desc[UR14][R6.64] ;  /* 0x0000000e06057981 */ /* 0x004ea2000c1e1900 */
[----:B------:R-:W-:Y:S01]  /*0620*/  ISETP.NE.AND P0, PT, R23, RZ, PT ;  /* 0x000000ff1700720c */ /* 0x000fe20003f05270 */
[----:B------:R-:W-:-:S02]  /*0630*/  VIADD R4, R22, 0xc000 ;  /* 0x0000c00016047836 */ /* 0x000fc40000000000 */
[----:B--2---:R0:W-:Y:S04]  /*0640*/  STG.E desc[UR14][R18.64], R5 ;  /* 0x0000000512007986 */ /* 0x0041e8000c10190e */
[----:B------:R0:W-:Y:S06]  /*0650*/  STG.E desc[UR14][R20.64], R5 ;  /* 0x0000000514007986 */ /* 0x0001ec000c10190e */
[----:B------:R-:W-:Y:S05]  /*0660*/  @!P0 BRA `(.L_x_3) ;  /* 0x0000000000a88947 */ /* 0x000fea0003800000 */
[----:B0-----:R-:W2:Y:S04]  /*0670*/  LDG.E R5, desc[UR14][R6.64+0x30000] ;  /* 0x0300000e06057981 */ /* 0x001ea8000c1e1900 */
[----:B--2---:R1:W-:Y:S04]  /*0680*/  STG.E desc[UR14][R24.64+0x30000], R5 ;  /* 0x0300000518007986 */ /* 0x0043e8000c10190e */
[----:B------:R1:W-:Y:S04]  /*0690*/  STG.E desc[UR14][R26.64+0x30000], R5 ;  /* 0x030000051a007986 */ /* 0x0003e8000c10190e */
[----:B------:R-:W2:Y:S04]  /*06a0*/  LDG.E R35, desc[UR14][R6.64+0x30000] ;  /* 0x0300000e06237981 */ /* 0x000ea8000c1e1900 */
[----:B--2---:R1:W-:Y:S04]  /*06b0*/  STG.E desc[UR14][R28.64+0x30000], R35 ;  /* 0x030000231c007986 */ /* 0x0043e8000c10190e */
[----:B------:R1:W-:Y:S04]  /*06c0*/  STG.E desc[UR14][R30.64+0x30000], R35 ;  /* 0x030000231e007986 */ /* 0x0003e8000c10190e */
[----:B------:R-:W2:Y:S04]  /*06d0*/  LDG.E R37, desc[UR14][R6.64+0x30000] ;  /* 0x0300000e06257981 */ /* 0x000ea8000c1e1900 */
[----:B--2---:R1:W-:Y:S04]  /*06e0*/  STG.E desc[UR14][R32.64+0x30000], R37 ;  /* 0x0300002520007986 */ /* 0x0043e8000c10190e */
[----:B------:R1:W-:Y:S04]  /*06f0*/  STG.E desc[UR14][R16.64+0x30000], R37 ;  /* 0x0300002510007986 */ /* 0x0003e8000c10190e */
[----:B------:R-:W2:Y:S01]  /*0700*/  LDG.E R39, desc[UR14][R6.64+0x30000] ;  /* 0x0300000e06277981 */ /* 0x000ea2000c1e1900 */
[----:B------:R-:W-:Y:S01]  /*0710*/  ISETP.NE.AND P0, PT, R23, 0x1, PT ;  /* 0x000000011700780c */ /* 0x000fe20003f05270 */
[----:B------:R-:W-:-:S02]  /*0720*/  VIADD R4, R22, 0x18000 ;  /* 0x0001800016047836 */ /* 0x000fc40000000000 */
[----:B--2---:R1:W-:Y:S04]  /*0730*/  STG.E desc[UR14][R18.64+0x30000], R39 ;  /* 0x0300002712007986 */ /* 0x0043e8000c10190e */
[----:B------:R1:W-:Y:S06]  /*0740*/  STG.E desc[UR14][R20.64+0x30000], R39 ;  /* 0x0300002714007986 */ /* 0x0003ec000c10190e */
[----:B------:R-:W-:Y:S05]  /*0750*/  @!P0 BRA `(.L_x_3) ;  /* 0x00000000006c8947 */ /* 0x000fea0003800000 */
[----:B------:R-:W2:Y:S01]  /*0760*/  LDG.E R23, desc[UR14][R6.64+0x60000] ;  /* 0x0600000e06177981 */ /* 0x000ea2000c1e1900 */
[----:B------:R-:W0:Y:S01]  /*0770*/  LDCU.64 UR28, c[0x0][0x388] ;  /* 0x00007100ff1c77ac */ /* 0x000e220008000a00 */
[----:B------:R-:W-:Y:S01]  /*0780*/  IADD3 R4, P0, PT, R22, UR5, RZ ;  /* 0x0000000516047c10 */ /* 0x000fe2000ff1e0ff */
[----:B------:R-:W-:-:S03]  /*0790*/  USHF.R.S32.HI UR20, URZ, 0x1f, UR5 ;  /* 0x0000001fff147899 */ /* 0x000fc60008011405 */
[----:B-1----:R-:W-:-:S03]  /*07a0*/  SHF.L.U32 R26, R4, 0x2, RZ ;  /* 0x00000002041a7819 */ /* 0x002fc600000006ff */
[----:B------:R-:W-:-:S04]  /*07b0*/  LEA.HI.X.SX32 R5, R22, UR20, 0x1, P0 ;  /* 0x0000001416057c11 */ /* 0x000fc800080f0eff */
[----:B------:R-:W-:Y:S01]  /*07c0*/  SHF.L.U64.HI R27, R4, 0x2, R5 ;  /* 0x00000002041b7819 */ /* 0x000fe20000010205 */
[----:B------:R-:W1:Y:S01]  /*07d0*/  LDCU.64 UR20, c[0x0][0x3a8] ;  /* 0x00007500ff1477ac */ /* 0x000e620008000a00 */
[----:B0-----:R-:W-:-:S04]  /*07e0*/  IADD3 R4, P0, PT, R26, UR28, RZ ;  /* 0x0000001c1a047c10 */ /* 0x001fc8000ff1e0ff */
[----:B------:R-:W-:-:S05]  /*07f0*/  IADD3.X R5, PT, PT, R27, UR29, RZ, P0, !PT ;  /* 0x0000001d1b057c10 */ /* 0x000fca00087fe4ff */
[----:B--2---:R0:W-:Y:S04]  /*0800*/  STG.E desc[UR14][R4.64+0x60000], R23 ;  /* 0x0600001704007986 */ /* 0x0041e8000c10190e */
[----:B------:R2:W-:Y:S04]  /*0810*/  STG.E desc[UR14][R2.64+0x60000], R23 ;  /* 0x0600001702007986 */ /* 0x0005e8000c10190e */
[----:B------:R-:W3:Y:S01]  /*0820*/  LDG.E R29, desc[UR14][R6.64+0x60000] ;  /* 0x0600000e061d7981 */ /* 0x000ee2000c1e1900 */
[----:B-1----:R-:W-:-:S03]  /*0830*/  IADD3 R24, P0, PT, R26, UR20, RZ ;  /* 0x000000141a187c10 */ /* 0x002fc6000ff1e0ff */
[----:B---3--:R2:W-:Y:S04]  /*0840*/  STG.E desc[UR14][R8.64+0x60000], R29 ;  /* 0x0600001d08007986 */ /* 0x0085e8000c10190e */
[----:B------:R2:W-:Y:S04]  /*0850*/  STG.E desc[UR14][R10.64+0x60000], R29 ;  /* 0x0600001d0a007986 */ /* 0x0005e8000c10190e */
[----:B------:R-:W3:Y:S01]  /*0860*/  LDG.E R31, desc[UR14][R6.64+0x60000] ;  /* 0x0600000e061f7981 */ /* 0x000ee2000c1e1900 */
[----:B------:R-:W-:Y:S01]  /*0870*/  IADD3.X R25, PT, PT, R27, UR21, RZ, P0, !PT ;  /* 0x000000151b197c10 */ /* 0x000fe200087fe4ff */
[----:B------:R-:W1:Y:S04]  /*0880*/  LDCU.64 UR20, c[0x0][0x3b8] ;  /* 0x00007700ff1477ac */ /* 0x000e680008000a00 */
[----:B---3--:R2:W-:Y:S04]  /*0890*/  STG.E desc[UR14][R24.64+0x60000], R31 ;  /* 0x0600001f18007986 */ /* 0x0085e8000c10190e */
[----:B------:R2:W-:Y:S04]  /*08a0*/  STG.E desc[UR14][R12.64+0x60000], R31 ;  /* 0x0600001f0c007986 */ /* 0x0005e8000c10190e */
[----:B0-----:R-:W3:Y:S01]  /*08b0*/  LDG.E R5, desc[UR14][R6.64+0x60000] ;  /* 0x0600000e06057981 */ /* 0x001ee2000c1e1900 */
[----:B-1----:R-:W-:Y:S01]  /*08c0*/  IADD3 R26, P0, PT, R26, UR20, RZ ;  /* 0x000000141a1a7c10 */ /* 0x002fe2000ff1e0ff */
[----:B------:R-:W-:-:S03]  /*08d0*/  VIADD R4, R22, 0x24000 ;  /* 0x0002400016047836 */ /* 0x000fc60000000000 */
[----:B------:R-:W-:-:S05]  /*08e0*/  IADD3.X R27, PT, PT, R27, UR21, RZ, P0, !PT ;  /* 0x000000151b1b7c10 */ /* 0x000fca00087fe4ff */
[----:B---3--:R2:W-:Y:S04]  /*08f0*/  STG.E desc[UR14][R26.64+0x60000], R5 ;  /* 0x060000051a007986 */ /* 0x0085e8000c10190e */
[----:B------:R2:W-:Y:S02]  /*0900*/  STG.E desc[UR14][R14.64+0x60000], R5 ;  /* 0x060000050e007986 */ /* 0x0005e4000c10190e */
.L_x_3:
[----:B------:R-:W-:Y:S05]  /*0910*/  BSYNC.RECONVERGENT B1 ;  /* 0x0000000000017941 */ /* 0x000fea0003800200 */
.L_x_2:
[----:B------:R-:W-:-:S13]  /*0920*/  ISETP.GE.U32.AND P0, PT, R0, 0x3, PT ;  /* 0x000000030000780c */ /* 0x000fda0003f06070 */
[----:B------:R-:W-:Y:S05]  /*0930*/  @!P0 BRA `(.L_x_1) ;  /* 0x0000000400408947 */ /* 0x000fea0003800000 */
[----:B012---:R-:W-:-:S07]  /*0940*/  VIADD R5, R4, UR5 ;  /* 0x0000000504057c36 */ /* 0x007fce0008000000 */
.L_x_4:
[----:B------:R-:W-:Y:S02]  /*0950*/  IMAD.U32 R6, RZ, RZ, UR12 ;  /* 0x0000000cff067e24 */ /* 0x000fe4000f8e00ff */
[----:B------:R-:W-:Y:S02]  /*0960*/  IMAD.U32 R7, RZ, RZ, UR13 ;  /* 0x0000000dff077e24 */ /* 0x000fe4000f8e00ff */
[----:B------:R-:W-:-:S05]  /*0970*/  IMAD.WIDE R6, R4, 0x4, R6 ;  /* 0x0000000404067825 */ /* 0x000fca00078e0206 */
[----:B---3--:R-:W2:Y:S01]  /*0980*/  LDG.E R23, desc[UR14][R6.64+-0x60000] ;  /* 0xfa00000e06177981 */ /* 0x008ea2000c1e1900 */
[----:B------:R-:W-:Y:S02]  /*0990*/  IMAD.U32 R24, RZ, RZ, UR10 ;  /* 0x0000000aff187e24 */ /* 0x000fe4000f8e00ff */
[----:B------:R-:W-:Y:S02]  /*09a0*/  IMAD.U32 R25, RZ, RZ, UR11 ;  /* 0x0000000bff197e24 */ /* 0x000fe4000f8e00ff */
[----:B------:R-:W-:Y:S02]  /*09b0*/  IMAD.U32 R26, RZ, RZ, UR33 ;  /* 0x00000021ff1a7e24 */ /* 0x000fe4000f8e00ff */
[----:B------:R-:W-:Y:S02]  /*09c0*/  IMAD.U32 R27, RZ, RZ, UR34 ;  /* 0x00000022ff1b7e24 */ /* 0x000fe4000f8e00ff */
[----:B------:R-:W-:-:S04]  /*09d0*/  IMAD.WIDE R24, R5, 0x4, R24 ;  /* 0x0000000405187825 */ /* 0x000fc800078e0218 */
[----:B------:R-:W-:Y:S01]  /*09e0*/  IMAD.WIDE R26, R5, 0x4, R26 ;  /* 0x00000004051a7825 */ /* 0x000fe200078e021a */
[----:B--2---:R-:W-:Y:S04]  /*09f0*/  STG.E desc[UR14][R24.64+-0x60000], R23 ;  /* 0xfa00001718007986 */ /* 0x004fe8000c10190e */
[----:B------:R0:W-:Y:S04]  /*0a00*/  STG.E desc[UR14][R26.64+-0x60000], R23 ;  /* 0xfa0000171a007986 */ /* 0x0001e8000c10190e */
[----:B------:R-:W2:Y:S01]  /*0a10*/  LDG.E R37, desc[UR14][R6.64+-0x60000] ;  /* 0xfa00000e06257981 */ /* 0x000ea2000c1e1900 */
[----:B------:R-:W-:Y:S01]  /*0a20*/  MOV R29, UR27 ;  /* 0x0000001b001d7c02 */ /* 0x000fe20008000f00 */
[----:B------:R-:W-:-:S02]  /*0a30*/  IMAD.U32 R28, RZ, RZ, UR26 ;  /* 0x0000001aff1c7e24 */ /* 0x000fc4000f8e00ff */
[----:B------:R-:W-:Y:S02]  /*0a40*/  IMAD.U32 R30, RZ, RZ, UR22 ;  /* 0x00000016ff1e7e24 */ /* 0x000fe4000f8e00ff */
[----:B------:R-:W-:Y:S02]  /*0a50*/  IMAD.U32 R31, RZ, RZ, UR24 ;  /* 0x00000018ff1f7e24 */ /* 0x000fe4000f8e00ff */
[----:B------:R-:W-:-:S04]  /*0a60*/  IMAD.WIDE R28, R5, 0x4, R28 ;  /* 0x00000004051c7825 */ /* 0x000fc800078e021c */
[----:B------:R-:W-:Y:S01]  /*0a70*/  IMAD.WIDE R30, R5, 0x4, R30 ;  /* 0x00000004051e7825 */ /* 0x000fe200078e021e */
[----:B--2---:R-:W-:Y:S04]  /*0a80*/  STG.E desc[UR14][R28.64+-0x60000], R37 ;  /* 0xfa0000251c007986 */ /* 0x004fe8000c10190e */
[----:B------:R1:W-:Y:S04]  /*0a90*/  STG.E desc[UR14][R30.64+-0x60000], R37 ;  /* 0xfa0000251e007986 */ /* 0x0003e8000c10190e */
[----:B------:R-:W2:Y:S01]  /*0aa0*/  LDG.E R41, desc[UR14][R6.64+-0x60000] ;  /* 0xfa00000e06297981 */ /* 0x000ea2000c1e1900 */
[----:B------:R-:W-:-:S02]  /*0ab0*/  IMAD.U32 R32, RZ, RZ, UR8 ;  /* 0x00000008ff207e24 */ /* 0x000fc4000f8e00ff */
[----:B------:R-:W-:Y:S02]  /*0ac0*/  IMAD.U32 R33, RZ, RZ, UR9 ;  /* 0x00000009ff217e24 */ /* 0x000fe4000f8e00ff */
[----:B------:R-:W-:Y:S02]  /*0ad0*/  IMAD.U32 R34, RZ, RZ, UR18 ;  /* 0x00000012ff227e24 */ /* 0x000fe4000f8e00ff */
[----:B------:R-:W-:Y:S02]  /*0ae0*/  IMAD.U32 R35, RZ, RZ, UR19 ;  /* 0x00000013ff237e24 */ /* 0x000fe4000f8e00ff */
[----:B------:R-:W-:-:S04]  /*0af0*/  IMAD.WIDE R32, R5, 0x4, R32 ;  /* 0x0000000405207825 */ /* 0x000fc800078e0220 */
[----:B------:R-:W-:Y:S01]  /*0b00*/  IMAD.WIDE R34, R5, 0x4, R34 ;  /* 0x0000000405227825 */ /* 0x000fe200078e0222 */
[----:B--2---:R-:W-:Y:S04]  /*0b10*/  STG.E desc[UR14][R32.64+-0x60000], R41 ;  /* 0xfa00002920007986 */ /* 0x004fe8000c10190e */
[----:B------:R2:W-:Y:S04]  /*0b20*/  STG.E desc[UR14][R34.64+-0x60000], R41 ;  /* 0xfa00002922007986 */ /* 0x0005e8000c10190e */
[----:B0-----:R-:W3:Y:S01]  /*0b30*/  LDG.E R23, desc[UR14][R6.64+-0x60000] ;  /* 0xfa00000e06177981 */ /* 0x001ee2000c1e1900 */
[----:B------:R-:W-:Y:S01]  /*0b40*/  MOV R39, UR7 ;  /* 0x0000000700277c02 */ /* 0x000fe20008000f00 */
[----:B------:R-:W-:-:S02]  /*0b50*/  IMAD.U32 R38, RZ, RZ, UR6 ;  /* 0x00000006ff267e24 */ /* 0x000fc4000f8e00ff */
[----:B------:R-:W-:Y:S02]  /*0b60*/  IMAD.U32 R36, RZ, RZ, UR32 ;  /* 0x00000020ff247e24 */ /* 0x000fe4000f8e00ff */
[----:B-1----:R-:W-:Y:S02]  /*0b70*/  IMAD.U32 R37, RZ, RZ, UR16 ;  /* 0x00000010ff257e24 */ /* 0x002fe4000f8e00ff */
[----:B------:R-:W-:-:S04]  /*0b80*/  IMAD.WIDE R38, R5, 0x4, R38 ;  /* 0x0000000405267825 */ /* 0x000fc800078e0226 */
[----:B------:R-:W-:Y:S01]  /*0b90*/  IMAD.WIDE R36, R5, 0x4, R36 ;  /* 0x0000000405247825 */ /* 0x000fe200078e0224 */
[----:B---3--:R-:W-:Y:S04]  /*0ba0*/  STG.E desc[UR14][R38.64+-0x60000], R23 ;  /* 0xfa00001726007986 */ /* 0x008fe8000c10190e */
[----:B------:R0:W-:Y:S04]  /*0bb0*/  STG.E desc[UR14][R36.64+-0x60000], R23 ;  /* 0xfa00001724007986 */ /* 0x0001e8000c10190e */
[----:B------:R-:W3:Y:S04]  /*0bc0*/  LDG.E R43, desc[UR14][R6.64+-0x30000] ;  /* 0xfd00000e062b7981 */ /* 0x000ee8000c1e1900 */
[----:B---3--:R-:W-:Y:S04]  /*0bd0*/  STG.E desc[UR14][R24.64+-0x30000], R43 ;  /* 0xfd00002b18007986 */ /* 0x008fe8000c10190e */
[----:B------:R1:W-:Y:S04]  /*0be0*/  STG.E desc[UR14][R26.64+-0x30000], R43 ;  /* 0xfd00002b1a007986 */ /* 0x0003e8000c10190e */
[----:B--2---:R-:W2:Y:S04]  /*0bf0*/  LDG.E R41, desc[UR14][R6.64+-0x30000] ;  /* 0xfd00000e06297981 */ /* 0x004ea8000c1e1900 */
[----:B--2---:R-:W-:Y:S04]  /*0c00*/  STG.E desc[UR14][R28.64+-0x30000], R41 ;  /* 0xfd0000291c007986 */ /* 0x004fe8000c10190e */
[----:B------:R2:W-:Y:S04]  /*0c10*/  STG.E desc[UR14][R30.64+-0x30000], R41 ;  /* 0xfd0000291e007986 */ /* 0x0005e8000c10190e */
[----:B------:R-:W3:Y:S04]  /*0c20*/  LDG.E R45, desc[UR14][R6.64+-0x30000] ;  /* 0xfd00000e062d7981 */ /* 0x000ee8000c1e1900 */
[----:B---3--:R-:W-:Y:S04]  /*0c30*/  STG.E desc[UR14][R32.64+-0x30000], R45 ;  /* 0xfd00002d20007986 */ /* 0x008fe8000c10190e */
[----:B------:R3:W-:Y:S04]  /*0c40*/  STG.E desc[UR14][R34.64+-0x30000], R45 ;  /* 0xfd00002d22007986 */ /* 0x0007e8000c10190e */
[----:B------:R-:W4:Y:S04]  /*0c50*/  LDG.E R40, desc[UR14][R6.64+-0x30000] ;  /* 0xfd00000e06287981 */ /* 0x000f28000c1e1900 */
[----:B----4-:R-:W-:Y:S04]  /*0c60*/  STG.E desc[UR14][R38.64+-0x30000], R40 ;  /* 0xfd00002826007986 */ /* 0x010fe8000c10190e */
[----:B------:R4:W-:Y:S04]  /*0c70*/  STG.E desc[UR14][R36.64+-0x30000], R40 ;  /* 0xfd00002824007986 */ /* 0x0009e8000c10190e */
[----:B0-----:R-:W5:Y:S04]  /*0c80*/  LDG.E R23, desc[UR14][R6.64] ;  /* 0x0000000e06177981 */ /* 0x001f68000c1e1900 */
[----:B-----5:R-:W-:Y:S04]  /*0c90*/  STG.E desc[UR14][R24.64], R23 ;  /* 0x0000001718007986 */ /* 0x020fe8000c10190e */
[----:B------:R0:W-:Y:S04]  /*0ca0*/  STG.E desc[UR14][R26.64], R23 ;  /* 0x000000171a007986 */ /* 0x0001e8000c10190e */
[----:B-1----:R-:W5:Y:S04]  /*0cb0*/  LDG.E R43, desc[UR14][R6.64] ;  /* 0x0000000e062b7981 */ /* 0x002f68000c1e1900 */
[----:B-----5:R-:W-:Y:S04]  /*0cc0*/  STG.E desc[UR14][R28.64], R43 ;  /* 0x0000002b1c007986 */ /* 0x020fe8000c10190e */
[----:B------:R1:W-:Y:S04]  /*0cd0*/  STG.E desc[UR14][R30.64], R43 ;  /* 0x0000002b1e007986 */ /* 0x0003e8000c10190e */
[----:B--2---:R-:W2:Y:S04]  /*0ce0*/  LDG.E R41, desc[UR14][R6.64] ;  /* 0x0000000e06297981 */ /* 0x004ea8000c1e1900 */
[----:B--2---:R-:W-:Y:S04]  /*0cf0*/  STG.E desc[UR14][R32.64], R41 ;  /* 0x0000002920007986 */ /* 0x004fe8000c10190e */
[----:B------:R2:W-:Y:S04]  /*0d00*/  STG.E desc[UR14][R34.64], R41 ;  /* 0x0000002922007986 */ /* 0x0005e8000c10190e */
[----:B---3--:R-:W3:Y:S04]  /*0d10*/  LDG.E R45, desc[UR14][R6.64] ;  /* 0x0000000e062d7981 */ /* 0x008ee8000c1e1900 */
[----:B---3--:R3:W-:Y:S04]  /*0d20*/  STG.E desc[UR14][R38.64], R45 ;  /* 0x0000002d26007986 */ /* 0x0087e8000c10190e */
[----:B------:R3:W-:Y:S04]  /*0d30*/  STG.E desc[UR14][R36.64], R45 ;  /* 0x0000002d24007986 */ /* 0x0007e8000c10190e */
[----:B----4-:R-:W4:Y:S04]  /*0d40*/  LDG.E R40, desc[UR14][R6.64+0x30000] ;  /* 0x0300000e06287981 */ /* 0x010f28000c1e1900 */
[----:B----4-:R3:W-:Y:S04]  /*0d50*/  STG.E desc[UR14][R24.64+0x30000], R40 ;  /* 0x0300002818007986 */ /* 0x0107e8000c10190e */
[----:B------:R3:W-:Y:S04]  /*0d60*/  STG.E desc[UR14][R26.64+0x30000], R40 ;  /* 0x030000281a007986 */ /* 0x0007e8000c10190e */
[----:B0-----:R-:W4:Y:S04]  /*0d70*/  LDG.E R23, desc[UR14][R6.64+0x30000] ;  /* 0x0300000e06177981 */ /* 0x001f28000c1e1900 */
[----:B----4-:R3:W-:Y:S04]  /*0d80*/  STG.E desc[UR14][R28.64+0x30000], R23 ;  /* 0x030000171c007986 */ /* 0x0107e8000c10190e */
[----:B------:R3:W-:Y:S04]  /*0d90*/  STG.E desc[UR14][R30.64+0x30000], R23 ;  /* 0x030000171e007986 */ /* 0x0007e8000c10190e */
[----:B-1----:R-:W4:Y:S04]  /*0da0*/  LDG.E R43, desc[UR14][R6.64+0x30000] ;  /* 0x0300000e062b7981 */ /* 0x002f28000c1e1900 */
[----:B----4-:R3:W-:Y:S04]  /*0db0*/  STG.E desc[UR14][R32.64+0x30000], R43 ;  /* 0x0300002b20007986 */ /* 0x0107e8000c10190e */
[----:B------:R3:W-:Y:S04]  /*0dc0*/  STG.E desc[UR14][R34.64+0x30000], R43 ;  /* 0x0300002b22007986 */ /* 0x0007e8000c10190e */
[----:B--2---:R-:W2:Y:S01]  /*0dd0*/  LDG.E R41, desc[UR14][R6.64+0x30000] ;  /* 0x0300000e06297981 */ /* 0x004ea2000c1e1900 */
[----:B------:R-:W-:-:S02]  /*0de0*/  VIADD R4, R4, 0x30000 ;  /* 0x0003000004047836 */ /* 0x000fc40000000000 */
[----:B------:R-:W-:-:S03]  /*0df0*/  VIADD R5, R5, 0x30000 ;  /* 0x0003000005057836 */ /* 0x000fc60000000000 */
[----:B------:R-:W-:Y:S01]  /*0e00*/  ISETP.GE.AND P0, PT, R4, UR17, PT ;  /* 0x0000001104007c0c */ /* 0x000fe2000bf06270 */
[----:B--2---:R3:W-:Y:S04]  /*0e10*/  STG.E desc[UR14][R38.64+0x30000], R41 ;  /* 0x0300002926007986 */ /* 0x0047e8000c10190e */
[----:B------:R3:W-:Y:S08]  /*0e20*/  STG.E desc[UR14][R36.64+0x30000], R41 ;  /* 0x0300002924007986 */ /* 0x0007f0000c10190e */
[----:B------:R-:W-:Y:S05]  /*0e30*/  @!P0 BRA `(.L_x_4) ;  /* 0xfffffff800c48947 */ /* 0x000fea000383ffff */
.L_x_1:
[----:B------:R-:W-:Y:S05]  /*0e40*/  BSYNC.RECONVERGENT B0 ;  /* 0x0000000000007941 */ /* 0x000fea0003800200 */
.L_x_0:
[----:B------:R-:W4:Y:S01]  /*0e50*/  S2R R4, SR_TID.X ;  /* 0x0000000000047919 */ /* 0x000f220000002100 */
[----:B------:R-:W-:Y:S01]  /*0e60*/  BAR.SYNC.DEFER_BLOCKING 0x0 ;  /* 0x0000000000007b1d */ /* 0x000fe20000010000 */
[----:B----4-:R-:W-:-:S13]  /*0e70*/  ISETP.NE.AND P0, PT, R4, RZ, PT ;  /* 0x000000ff0400720c */ /* 0x010fda0003f05270 */
[----:B------:R-:W-:Y:S05]  /*0e80*/  @P0 BRA `(.L_x_5) ;  /* 0x0000000400740947 */ /* 0x000fea0003800000 */
[----:B-123--:R-:W1:Y:S01]  /*0e90*/  LDC.64 R24, c[0x0][0x3d8] ;  /* 0x0000f600ff187b82 */ /* 0x00ee620000000a00 */
[----:B------:R-:W-:Y:S02]  /*0ea0*/  IMAD.MOV.U32 R4, RZ, RZ, 0x0 ;  /* 0x00000000ff047424 */ /* 0x000fe400078e00ff */
[----:B0-----:R-:W-:Y:S01]  /*0eb0*/  IMAD.MOV.U32 R5, RZ, RZ, 0x1 ;  /* 0x00000001ff057424 */ /* 0x001fe200078e00ff */
[----:B------:R-:W-:Y:S06]  /*0ec0*/  MEMBAR.ALL.SYS ;  /* 0x0000000000007992 */ /* 0x000fec000000b000 */
[----:B------:R-:W-:-:S00]  /*0ed0*/  ERRBAR ;  /* 0x00000000000079ab */ /* 0x000fc00000000000 */
[----:B------:R-:W-:Y:S06]  /*0ee0*/  CGAERRBAR ;  /* 0x00000000000075ab */ /* 0x000fec0000000000 */
[----:B-1----:R0:W2:Y:S04]  /*0ef0*/  ATOM.E.ADD.64.STRONG.SYS P0, R26, desc[UR14][R24.64], R4 ;  /* 0x80000004181a798a */ /* 0x0020a8000811550e */
[----:B--2---:R-:W-:Y:S01]  /*0f00*/  CCTL.IVALL ;  /* 0x00000000ff00798f */ /* 0x004fe20002000000 */
[----:B------:R-:W-:Y:S04]  /*0f10*/  BSSY.RECONVERGENT B0, `(.L_x_6) ;  /* 0x0000015000007945 */ /* 0x000fe80003800200 */
[----:B0-----:R-:W-:Y:S05]  /*0f20*/  @P0 BRA `(.L_x_7) ;  /* 0x00000000004c0947 */ /* 0x001fea0003800000 */
[----:B------:R-:W0:Y:S02]  /*0f30*/  QSPC.E.S P0, RZ, [R24] ;  /* 0x0000000018ff73aa */ /* 0x000e240000000500 */
[----:B0-----:R-:W-:Y:S05]  /*0f40*/  @!P0 BRA `(.L_x_8) ;  /* 0x0000000000348947 */ /* 0x001fea0003800000 */
[----:B------:R-:W0:Y:S01]  /*0f50*/  LDCU UR17, c[0x0][0x3d8] ;  /* 0x00007b00ff1177ac */ /* 0x000e220008000800 */
[----:B------:R-:W-:Y:S01]  /*0f60*/  BSSY.RECONVERGENT B1, `(.L_x_9) ;  /* 0x0000008000017945 */ /* 0x000fe20003800200 */
[----:B0-----:R-:W-:-:S05]  /*0f70*/  IMAD.U32 R4, RZ, RZ, UR17 ;  /* 0x00000011ff047e24 */ /* 0x001fca000f8e00ff */
[----:B------:R-:W-:-:S07]  /*0f80*/  MOV R23, R4 ;  /* 0x0000000400177202 */ /* 0x000fce0000000f00 */
.L_x_10:
[----:B------:R-:W0:Y:S02]  /*0f90*/  LDS.64 R4, [R23] ;  /* 0x0000000017047984 */ /* 0x000e240000000a00 */
[----:B0-----:R-:W-:-:S04]  /*0fa0*/  IADD3 R6, P0, PT, RZ, R4, RZ ;  /* 0x00000004ff067210 */ /* 0x001fc80007f1e0ff */
[----:B------:R-:W-:-:S08]  /*0fb0*/  IADD3.X R7, PT, PT, R5, 0x1, RZ, P0, !PT ;  /* 0x0000000105077810 */ /* 0x000fd000007fe4ff */
[----:B------:R-:W0:Y:S02]  /*0fc0*/  ATOMS.CAST.SPIN.64 P0, [R23], R4, R6 ;  /* 0x000000041700758d */ /* 0x000e240001800406 */
[----:B0-----:R-:W-:Y:S05]  /*0fd0*/  @!P0 BRA `(.L_x_10) ;  /* 0xfffffffc00ec8947 */ /* 0x001fea000383ffff */
[----:B------:R-:W-:Y:S05]  /*0fe0*/  BSYNC.RECONVERGENT B1 ;  /* 0x0000000000017941 */ /* 0x000fea0003800200 */
.L_x_9:
[----:B------:R-:W-:Y:S02]  /*0ff0*/  IMAD.MOV.U32 R26, RZ, RZ, R4 ;  /* 0x000000ffff1a7224 */ /* 0x000fe400078e0004 */
[----:B------:R-:W-:Y:S01]  /*1000*/  IMAD.MOV.U32 R27, RZ, RZ, R5 ;  /* 0x000000ffff1b7224 */ /* 0x000fe200078e0005 */
[----:B------:R-:W-:Y:S06]  /*1010*/  BRA `(.L_x_7) ;  /* 0x0000000000107947 */ /* 0x000fec0003800000 */
.L_x_8:
[----:B------:R-:W2:Y:S02]  /*1020*/  LD.E.64 R26, desc[UR14][R24.64] ;  /* 0x0000000e181a7980 */ /* 0x000ea4000c101b00 */
[----:B--2---:R-:W-:-:S04]  /*1030*/  IADD3 R4, P0, PT, RZ, R26, RZ ;  /* 0x0000001aff047210 */ /* 0x004fc80007f1e0ff */
[----:B------:R-:W-:-:S05]  /*1040*/  IADD3.X R5, PT, PT, R27, 0x1, RZ, P0, !PT ;  /* 0x000000011b057810 */ /* 0x000fca00007fe4ff */
[----:B------:R0:W-:Y:S04]  /*1050*/  ST.E.64 desc[UR14][R24.64], R4 ;  /* 0x0000000418007985 */ /* 0x0001e8000c101b0e */
.L_x_7:
[----:B------:R-:W-:Y:S05]  /*1060*/  BSYNC.RECONVERGENT B0 ;  /* 0x0000000000007941 */ /* 0x000fea0003800200 */
.L_x_6:
[-C--:B0-----:R-:W-:Y:S01]  /*1070*/  IADD3 R5, P0, PT, RZ, R26.reuse, RZ ;  /* 0x0000001aff057210 */ /* 0x081fe20007f1e0ff */
[----:B------:R-:W-:Y:S03]  /*1080*/  BSSY.RECONVERGENT B0, `(.L_x_11) ;  /* 0x000001a000007945 */ /* 0x000fe60003800200 */
[----:B------:R-:W-:Y:S02]  /*1090*/  LOP3.LUT R4, R5, R26, RZ, 0x3c, !PT ;  /* 0x0000001a05047212 */ /* 0x000fe400078e3cff */
[----:B------:R-:W-:Y:S02]  /*10a0*/  IADD3.X R6, PT, PT, R27, 0x1, RZ, P0, !PT ;  /* 0x000000011b067810 */ /* 0x000fe400007fe4ff */
[----:B------:R-:W-:Y:S02]  /*10b0*/  ISETP.GT.U32.AND P0, PT, R4, -0x1, PT ;  /* 0xffffffff0400780c */ /* 0x000fe40003f04070 */
[----:B------:R-:W-:-:S04]  /*10c0*/  LOP3.LUT R4, R6, R27, RZ, 0x3c, !PT ;  /* 0x0000001b06047212 */ /* 0x000fc800078e3cff */
[----:B------:R-:W-:-:S13]  /*10d0*/  ISETP.GT.AND.EX P0, PT, R4, -0x1, PT, P0 ;  /* 0xffffffff0400780c */ /* 0x000fda0003f04300 */
[----:B------:R-:W-:Y:S05]  /*10e0*/  @P0 BRA `(.L_x_12) ;  /* 0x00000000004c0947 */ /* 0x000fea0003800000 */
[----:B------:R-:W-:Y:S01]  /*10f0*/  IMAD.MOV.U32 R4, RZ, RZ, RZ ;  /* 0x000000ffff047224 */ /* 0x000fe200078e00ff */
[----:B------:R-:W-:-:S05]  /*1100*/  MOV R5, R26 ;  /* 0x0000001a00057202 */ /* 0x000fca0000000f00 */
[----:B------:R0:W-:Y:S02]  /*1110*/  ATOM.E.ADD.64.STRONG.SYS P0, RZ, desc[UR14][R24.64], R4 ;  /* 0x8000000418ff798a */ /* 0x0001e4000811550e */
[----:B0-----:R-:W-:Y:S05]  /*1120*/  @P0 BRA `(.L_x_12) ;  /* 0x00000000003c0947 */ /* 0x001fea0003800000 */
[----:B------:R-:W0:Y:S02]  /*1130*/  QSPC.E.S P0, RZ, [R24] ;  /* 0x0000000018ff73aa */ /* 0x000e240000000500 */
[----:B0-----:R-:W-:Y:S05]  /*1140*/  @!P0 BRA `(.L_x_13) ;  /* 0x0000000000248947 */ /* 0x001fea0003800000 */
[----:B------:R-:W0:Y:S02]  /*1150*/  LDCU UR17, c[0x0][0x3d8] ;  /* 0x00007b00ff1177ac */ /* 0x000e240008000800 */
[----:B0-----:R-:W-:-:S05]  /*1160*/  IMAD.U32 R4, RZ, RZ, UR17 ;  /* 0x00000011ff047e24 */ /* 0x001fca000f8e00ff */
[----:B------:R-:W-:-:S07]  /*1170*/  MOV R23, R4 ;  /* 0x0000000400177202 */ /* 0x000fce0000000f00 */
.L_x_14:
[----:B------:R-:W0:Y:S02]  /*1180*/  LDS.64 R4, [R23] ;  /* 0x0000000017047984 */ /* 0x000e240000000a00 */
[----:B0-----:R-:W-:-:S05]  /*1190*/  IADD3 R6, P0, PT, RZ, R4, RZ ;  /* 0x00000004ff067210 */ /* 0x001fca0007f1e0ff */
[----:B------:R-:W-:-:S07]  /*11a0*/  IMAD.X R7, R5, 0x1, R26, P0 ;  /* 0x0000000105077824 */ /* 0x000fce00000e061a */
[----:B------:R-:W0:Y:S02]  /*11b0*/  ATOMS.CAST.SPIN.64 P0, [R23], R4, R6 ;  /* 0x000000041700758d */ /* 0x000e240001800406 */
[----:B0-----:R-:W-:Y:S05]  /*11c0*/  @!P0 BRA `(.L_x_14) ;  /* 0xfffffffc00ec8947 */ /* 0x001fea000383ffff */
[----:B------:R-:W-:Y:S05]  /*11d0*/  BRA `(.L_x_12) ;  /* 0x0000000000107947 */ /* 0x000fea0003800000 */
.L_x_13:
[----:B------:R-:W2:Y:S02]  /*11e0*/  LD.E.64 R4, desc[UR14][R24.64] ;  /* 0x0000000e18047980 */ /* 0x000ea4000c101b00 */
[----:B--2---:R-:W-:-:S05]  /*11f0*/  IADD3 R4, P0, PT, RZ, R4, RZ ;  /* 0x00000004ff047210 */ /* 0x004fca0007f1e0ff */
[----:B------:R-:W-:-:S05]  /*1200*/  IMAD.X R5, R5, 0x1, R26, P0 ;  /* 0x0000000105057824 */ /* 0x000fca00000e061a */
[----:B------:R0:W-:Y:S03]  /*1210*/  ST.E.64 desc[UR14][R24.64], R4 ;  /* 0x0000000418007985 */ /* 0x0001e6000c101b0e */
.L_x_12:
[----:B------:R-:W-:Y:S05]  /*1220*/  BSYNC.RECONVERGENT B0 ;  /* 0x0000000000007941 */ /* 0x000fea0003800200 */
.L_x_11:
[----:B0-----:R-:W-:Y:S01]  /*1230*/  CS2R R4, SR_GLOBALTIMERLO ;  /* 0x0000000000047805 */ /* 0x001fe20000015200 */
[----:B------:R-:W2:Y:S04]  /*1240*/  LD.E.STRONG.SYS R6, desc[UR14][R24.64+0x4] ;  /* 0x0000040e18067980 */ /* 0x000ea8000c115900 */
[----:B--2---:R-:W-:Y:S01]  /*1250*/  CCTL.IVALL ;  /* 0x00000000ff00798f */ /* 0x004fe20002000000 */
[----:B------:R-:W-:-:S04]  /*1260*/  LOP3.LUT R6, R6, R27, RZ, 0x3c, !PT ;  /* 0x0000001b06067212 */ /* 0x000fc800078e3cff */
[----:B------:R-:W-:-:S13]  /*1270*/  ISETP.GE.AND P0, PT, R6, RZ, PT ;  /* 0x000000ff0600720c */ /* 0x000fda0003f06270 */
[----:B------:R-:W-:Y:S05]  /*1280*/  @!P0 BRA `(.L_x_5) ;  /* 0x0000000000748947 */ /* 0x000fea0003800000 */
[----:B------:R-:W-:-:S07]  /*1290*/  IMAD.MOV.U32 R26, RZ, RZ, RZ ;  /* 0x000000ffff1a7224 */ /* 0x000fce00078e00ff */
.L_x_18:
[C---:B------:R-:W-:Y:S01]  /*12a0*/  ISETP.GT.AND P0, PT, R26.reuse, 0xf, PT ;  /* 0x0000000f1a00780c */ /* 0x040fe20003f04270 */
[----:B------:R-:W-:Y:S05]  /*12b0*/  YIELD ;  /* 0x0000000000007946 */ /* 0x000fea0003800000 */
[----:B------:R-:W-:Y:S07]  /*12c0*/  BSSY B0, `(.L_x_15) ;  /* 0x0000014000007945 */ /* 0x000fee0003800000 */
[----:B------:R-:W-:Y:S01]  /*12d0*/  @!P0 VIADD R26, R26, 0x1 ;  /* 0x000000011a1a8836 */ /* 0x000fe20000000000 */
[----:B------:R-:W-:Y:S06]  /*12e0*/  @!P0 BRA `(.L_x_16) ;  /* 0x0000000000448947 */ /* 0x000fec0003800000 */
[----:B------:R-:W-:-:S06]  /*12f0*/  CS2R R6, SR_GLOBALTIMERLO ;  /* 0x0000000000067805 */ /* 0x000fcc0000015200 */
[----:B------:R-:W-:-:S05]  /*1300*/  IADD3 R23, P0, PT, -R4, R6, RZ ;  /* 0x0000000604177210 */ /* 0x000fca0007f1e1ff */
[----:B------:R-:W-:Y:S01]  /*1310*/  IMAD.X R7, R7, 0x1, ~R5, P0 ;  /* 0x0000000107077824 */ /* 0x000fe200000e0e05 */
[----:B------:R-:W-:-:S04]  /*1320*/  ISETP.GE.U32.AND P0, PT, R23, 0x3d0900, PT ;  /* 0x003d09001700780c */ /* 0x000fc80003f06070 */
[----:B------:R-:W-:-:S13]  /*1330*/  ISETP.GE.AND.EX P0, PT, R7, RZ, PT, P0 ;  /* 0x000000ff0700720c */ /* 0x000fda0003f06300 */
[----:B------:R-:W-:Y:S05]  /*1340*/  @!P0 BRA `(.L_x_17) ;  /* 0x0000000000088947 */ /* 0x000fea0003800000 */
[----:B------:R-:W-:Y:S05]  /*1350*/  NANOSLEEP 0xf4240 ;  /* 0x000f42400000795d */ /* 0x000fea0003800000 */
[----:B------:R-:W-:Y:S05]  /*1360*/  BRA `(.L_x_16) ;  /* 0x0000000000247947 */ /* 0x000fea0003800000 */
.L_x_17:
[----:B------:R-:W-:-:S04]  /*1370*/  ISETP.GE.U32.AND P0, PT, R23, 0x9c40, PT ;  /* 0x00009c401700780c */ /* 0x000fc80003f06070 */
[----:B------:R-:W-:-:S13]  /*1380*/  ISETP.GE.AND.EX P0, PT, R7, RZ, PT, P0 ;  /* 0x000000ff0700720c */ /* 0x000fda0003f06300 */
[----:B------:R-:W-:Y:S05]  /*1390*/  @!P0 BRA `(.L_x_16) ;  /* 0x0000000000188947 */ /* 0x000fea0003800000 */
[----:B------:R-:W-:-:S04]  /*13a0*/  SHF.R.S32.HI R6, RZ, 0x1f, R7 ;  /* 0x0000001fff067819 */ /* 0x000fc80000011407 */
[----:B------:R-:W-:-:S05]  /*13b0*/  LEA.HI R6, P0, R6, R23, RZ, 0x2 ;  /* 0x0000001706067211 */ /* 0x000fca00078110ff */
[----:B------:R-:W-:-:S05]  /*13c0*/  IMAD.X R7, RZ, RZ, R7, P0 ;  /* 0x000000ffff077224 */ /* 0x000fca00000e0607 */
[----:B------:R-:W-:-:S04]  /*13d0*/  SHF.R.U64 R6, R6, 0x2, R7 ;  /* 0x0000000206067819 */ /* 0x000fc80000001207 */
[----:B------:R-:W-:Y:S05]  /*13e0*/  NANOSLEEP R6 ;  /* 0x000000060000735d */ /* 0x000fea0003800000 */
[----:B------:R-:W-:Y:S01]  /*13f0*/  NOP ;  /* 0x0000000000007918 */ /* 0x000fe20000000000 */
.L_x_16:
[----:B------:R-:W-:Y:S05]  /*1400*/  BSYNC B0 ;  /* 0x0000000000007941 */ /* 0x000fea0003800000 */
.L_x_15:
[----:B------:R-:W2:Y:S04]  /*1410*/  LD.E.STRONG.SYS R6, desc[UR14][R24.64+0x4] ;  /* 0x0000040e18067980 */ /* 0x000ea8000c115900 */
[----:B--2---:R-:W-:Y:S01]  /*1420*/  CCTL.IVALL ;  /* 0x00000000ff00798f */ /* 0x004fe20002000000 */
[----:B------:R-:W-:-:S04]  /*1430*/  LOP3.LUT R6, R6, R27, RZ, 0x3c, !PT ;  /* 0x0000001b06067212 */ /* 0x000fc800078e3cff */
[----:B------:R-:W-:-:S13]  /*1440*/  ISETP.GE.AND P0, PT, R6, RZ, PT ;  /* 0x000000ff0600720c */ /* 0x000fda0003f06270 */
[----:B------:R-:W-:Y:S05]  /*1450*/  @P0 BRA `(.L_x_18) ;  /* 0xfffffffc00900947 */ /* 0x000fea000383ffff */
.L_x_5:
[----:B------:R-:W-:Y:S05]  /*1460*/  WARPSYNC.ALL ;  /* 0x0000000000007948 */ /* 0x000fea0003800000 */
[----:B------:R-:W-:Y:S06]  /*1470*/  BAR.SYNC.DEFER_BLOCKING 0x0 ;  /* 0x0000000000007b1d */ /* 0x000fec0000010000 */
[----:B------:R-:W-:Y:S05]  /*1480*/  BRA.U UP0, `(.L_x_19) ;  /* 0xffffffed00dc7547 */ /* 0x000fea000b83ffff */
[----:B------:R-:W-:Y:S05]  /*1490*/  EXIT ;  /* 0x000000000000794d */ /* 0x000fea0003800000 */
.L_x_20:
[----:B------:R-:W-:-:S00]  /*14a0*/  BRA `(.L_x_20) ;  /* 0xfffffffc00fc7947 */ /* 0x000fc0000383ffff */
[----:B------:R-:W-:-:S00]  /*14b0*/  NOP ;  /* 0x0000000000007918 */ /* 0x000fc00000000000 */
        /* <DEDUP_REMOVED lines=12> */
.L_x_31:


//--------------------- .text._Z16init_coordinatorPN4cuda3__47barrierILNS_3std3__412thread_scopeE0ENS3_18__empty_completionEEEi --------------------------
	.section	.text._Z16init_coordinatorPN4cuda3__47barrierILNS_3std3__412thread_scopeE0ENS3_18__empty_completionEEEi,"ax",@progbits
	.align	128
        .global         _Z16init_coordinatorPN4cuda3__47barrierILNS_3std3__412thread_scopeE0ENS3_18__empty_completionEEEi
        .type           _Z16init_coordinatorPN4cuda3__47barrierILNS_3std3__412thread_scopeE0ENS3_18__empty_completionEEEi,@function
        .size           _Z16init_coordinatorPN4cuda3__47barrierILNS_3std3__412thread_scopeE0ENS3_18__empty_completionEEEi,(.L_x_32 - _Z16init_coordinatorPN4cuda3__47barrierILNS_3std3__412thread_scopeE0ENS3_18__empty_completionEEEi)
        .other          _Z16init_coordinatorPN4cuda3__47barrierILNS_3std3__412thread_scopeE0ENS3_18__empty_completionEEEi,@"STO_CUDA_ENTRY STV_DEFAULT"
_Z16init_coordinatorPN4cuda3__47barrierILNS_3std3__412thread_scopeE0ENS3_18__empty_completionEEEi:
.text._Z16init_coordinatorPN4cuda3__47barrierILNS_3std3__412thread_scopeE0ENS3_18__empty_completionEEEi:
[----:B------:R-:W-:Y:S01]  /*0000*/  LDC R1, c[0x0][0x37c] ;  /* 0x0000df00ff017b82 */ /* 0x000fe20000000800 */
[----:B------:R-:W0:Y:S07]  /*0010*/  LDCU UR7, c[0x0][0x388] ;  /* 0x00007100ff0777ac */ /* 0x000e2e0008000800 */
[----:B------:R-:W1:Y:S01]  /*0020*/  LDC.64 R2, c[0x0][0x380] ;  /* 0x0000e000ff027b82 */ /* 0x000e620000000a00 */
[----:B------:R-:W-:Y:S01]  /*0030*/  UMOV UR4, URZ ;  /* 0x000000ff00047c82 */ /* 0x000fe20008000000 */
[----:B------:R-:W1:Y:S01]  /*0040*/  LDCU.64 UR8, c[0x0][0x358] ;  /* 0x00006b00ff0877ac */ /* 0x000e620008000a00 */
[----:B------:R-:W-:-:S02]  /*0050*/  UIADD3 UR6, UP0, UPT, URZ, -UR4, URZ ;  /* 0x80000004ff067290 */ /* 0x000fc4000ff1e0ff */
[----:B0-----:R-:W-:Y:S02]  /*0060*/  USHF.R.S32.HI UR5, URZ, 0x1f, UR7 ;  /* 0x0000001fff057899 */ /* 0x001fe40008011407 */
[----:B------:R-:W-:Y:S02]  /*0070*/  UIADD3 UR4, UP1, UPT, -UR7, -0x80000000, URZ ;  /* 0x8000000007047890 */ /* 0x000fe4000ff3e1ff */
[----:B------:R-:W-:Y:S02]  /*0080*/  UIADD3.X UR7, UPT, UPT, ~UR7, -0x80000000, URZ, UP0, !UPT ;  /* 0x8000000007077890 */ /* 0x000fe400087fe5ff */
[----:B------:R-:W-:Y:S02]  /*0090*/  UIADD3.X UR5, UPT, UPT, URZ, ~UR5, URZ, UP1, !UPT ;  /* 0x80000005ff057290 */ /* 0x000fe40008ffe4ff */
[----:B------:R-:W-:Y:S02]  /*00a0*/  ULOP3.LUT UR4, UR6, UR4, URZ, 0xfc, !UPT ;  /* 0x0000000406047292 */ /* 0x000fe4000f8efcff */
[----:B------:R-:W-:-:S04]  /*00b0*/  ULOP3.LUT UR5, UR7, UR5, URZ, 0xfc, !UPT ;  /* 0x0000000507057292 */ /* 0x000fc8000f8efcff */
[----:B------:R-:W-:Y:S02]  /*00c0*/  MOV R4, UR4 ;  /* 0x0000000400047c02 */ /* 0x000fe40008000f00 */
[----:B------:R-:W-:-:S05]  /*00d0*/  MOV R5, UR5 ;  /* 0x0000000500057c02 */ /* 0x000fca0008000f00 */
[----:B-1----:R-:W-:Y:S01]  /*00e0*/  STG.E.64 desc[UR8][R2.64], R4 ;  /* 0x0000000402007986 */ /* 0x002fe2000c101b08 */
[----:B------:R-:W-:Y:S05]  /*00f0*/  EXIT ;  /* 0x000000000000794d */ /* 0x000fea0003800000 */
.L_x_21:
        /* <DEDUP_REMOVED lines=16> */
.L_x_32:


//--------------------- .text._Z11SetupKernelPfii --------------------------
	.section	.text._Z11SetupKernelPfii,"ax",@progbits
	.align	128
        .global         _Z11SetupKernelPfii
        .type           _Z11SetupKernelPfii,@function
        .size           _Z11SetupKernelPfii,(.L_x_33 - _Z11SetupKernelPfii)
        .other          _Z11SetupKernelPfii,@"STO_CUDA_ENTRY STV_DEFAULT"
_Z11SetupKernelPfii:
.text._Z11SetupKernelPfii:
[----:B------:R-:W-:Y:S01]  /*0000*/  LDC R1, c[0x0][0x37c] ;  /* 0x0000df00ff017b82 */ /* 0x000fe20000000800 */
[----:B------:R-:W0:Y:S07]  /*0010*/  S2R R8, SR_TID.X ;  /* 0x0000000000087919 */ /* 0x000e2e0000002100 */
[----:B------:R-:W1:Y:S01]  /*0020*/  S2UR UR4, SR_CTAID.X ;  /* 0x00000000000479c3 */ /* 0x000e620000002500 */
[----:B------:R-:W1:Y:S07]  /*0030*/  LDCU UR5, c[0x0][0x360] ;  /* 0x00006c00ff0577ac */ /* 0x000e6e0008000800 */
[----:B------:R-:W2:Y:S01]  /*0040*/  LDC R3, c[0x0][0x38c] ;  /* 0x0000e300ff037b82 */ /* 0x000ea20000000800 */
[----:B-1----:R-:W-:-:S06]  /*0050*/  UIMAD UR4, UR4, UR5, URZ ;  /* 0x00000005040472a4 */ /* 0x002fcc000f8e02ff */
[----:B0-----:R-:W-:-:S05]  /*0060*/  VIADD R4, R8, UR4 ;  /* 0x0000000408047c36 */ /* 0x001fca0008000000 */
[----:B--2---:R-:W-:-:S13]  /*0070*/  ISETP.GE.AND P0, PT, R4, R3, PT ;  /* 0x000000030400720c */ /* 0x004fda0003f06270 */
[----:B------:R-:W-:Y:S05]  /*0080*/  @P0 EXIT ;  /* 0x000000000000094d */ /* 0x000fea0003800000 */
[----:B------:R-:W-:Y:S01]  /*0090*/  VIADDMNMX R3, R4, 0xc000, R3, !PT ;  /* 0x0000c00004037846 */ /* 0x000fe20007800103 */
[----:B------:R-:W0:Y:S01]  /*00a0*/  LDCU.64 UR6, c[0x0][0x358] ;  /* 0x00006b00ff0677ac */ /* 0x000e220008000a00 */
[----:B------:R-:W-:Y:S03]  /*00b0*/  BSSY.RECONVERGENT B0, `(.L_x_22) ;  /* 0x0000035000007945 */ /* 0x000fe60003800200 */
[----:B------:R-:W-:-:S04]  /*00c0*/  IMAD.IADD R3, R3, 0x1, -R4 ;  /* 0x0000000103037824 */ /* 0x000fc800078e0a04 */
[C---:B------:R-:W-:Y:S02]  /*00d0*/  VIADD R0, R3.reuse, 0xffff4000 ;  /* 0xffff400003007836 */ /* 0x040fe40000000000 */
[----:B------:R-:W-:-:S03]  /*00e0*/  VIADD R3, R3, 0xffff3fff ;  /* 0xffff3fff03037836 */ /* 0x000fc60000000000 */
[----:B------:R-:W-:-:S13]  /*00f0*/  ISETP.NE.AND P0, PT, R0, RZ, PT ;  /* 0x000000ff0000720c */ /* 0x000fda0003f05270 */
[----:B------:R-:W-:-:S04]  /*0100*/  @!P0 IMAD.MOV R3, RZ, RZ, R0 ;  /* 0x000000ffff038224 */ /* 0x000fc800078e0200 */
[----:B------:R-:W-:-:S05]  /*0110*/  IMAD.HI.U32 R3, R3, -0x55555555, RZ ;  /* 0xaaaaaaab03037827 */ /* 0x000fca00078e00ff */
[----:B------:R-:W-:Y:S02]  /*0120*/  SHF.R.U32.HI R2, RZ, 0xf, R3 ;  /* 0x0000000fff027819 */ /* 0x000fe40000011603 */
[----:B------:R-:W-:-:S03]  /*0130*/  LEA.HI R0, R3, 0x1, RZ, 0x11 ;  /* 0x0000000103007811 */ /* 0x000fc600078f88ff */
[----:B------:R-:W-:-:S04]  /*0140*/  @!P0 IMAD.MOV R0, RZ, RZ, R2 ;  /* 0x000000ffff008224 */ /* 0x000fc800078e0202 */
[C---:B------:R-:W-:Y:S01]  /*0150*/  VIADD R6, R0.reuse, 0x1 ;  /* 0x0000000100067836 */ /* 0x040fe20000000000 */
[----:B------:R-:W-:-:S04]  /*0160*/  ISETP.GE.U32.AND P0, PT, R0, 0x7, PT ;  /* 0x000000070000780c */ /* 0x000fc80003f06070 */
[----:B------:R-:W-:-:S09]  /*0170*/  LOP3.LUT R20, R6, 0x7, RZ, 0xc0, !PT ;  /* 0x0000000706147812 */ /* 0x000fd200078ec0ff */
[----:B0-----:R-:W-:Y:S05]  /*0180*/  @!P0 BRA `(.L_x_23) ;  /* 0x00000000009c8947 */ /* 0x001fea0003800000 */
[----:B------:R-:W0:Y:S01]  /*0190*/  LDC R7, c[0x0][0x388] ;  /* 0x0000e200ff077b82 */ /* 0x000e220000000800 */
[----:B------:R-:W-:Y:S01]  /*01a0*/  LOP3.LUT R5, R6, 0x7fff8, RZ, 0xc0, !PT ;  /* 0x0007fff806057812 */ /* 0x000fe200078ec0ff */
[----:B------:R-:W-:Y:S04]  /*01b0*/  BSSY.RECONVERGENT B1, `(.L_x_24) ;  /* 0x0000023000017945 */ /* 0x000fe80003800200 */
[----:B------:R-:W-:Y:S02]  /*01c0*/  IMAD.MOV R9, RZ, RZ, -R5 ;  /* 0x000000ffff097224 */ /* 0x000fe400078e0a05 */
[----:B------:R-:W1:Y:S01]  /*01d0*/  LDC.64 R2, c[0x0][0x380] ;  /* 0x0000e000ff027b82 */ /* 0x000e620000000a00 */
[----:B0-----:R-:W-:Y:S01]  /*01e0*/  IADD3 R8, PT, PT, R7, UR4, R8 ;  /* 0x0000000407087c10 */ /* 0x001fe2000fffe008 */
[----:B------:R-:W-:-:S07]  /*01f0*/  VIADD R7, R4, 0x30000 ;  /* 0x0003000004077836 */ /* 0x000fce0000000000 */
.L_x_25:
[C---:B------:R-:W-:Y:S01]  /*0200*/  VIADD R12, R8.reuse, 0x18000 ;  /* 0x00018000080c7836 */ /* 0x040fe20000000000 */
[C---:B------:R-:W-:Y:S01]  /*0210*/  IADD3 R10, PT, PT, R8.reuse, 0xc000, RZ ;  /* 0x0000c000080a7810 */ /* 0x040fe20007ffe0ff */
[----:B--2---:R-:W-:Y:S01]  /*0220*/  VIADD R5, R7, 0xfffd0000 ;  /* 0xfffd000007057836 */ /* 0x004fe20000000000 */
[----:B------:R-:W-:Y:S01]  /*0230*/  I2FP.F32.S32 R11, R8 ;  /* 0x00000008000b7245 */ /* 0x000fe20000201400 */
[C---:B------:R-:W-:Y:S01]  /*0240*/  VIADD R14, R8.reuse, 0x3c000 ;  /* 0x0003c000080e7836 */ /* 0x040fe20000000000 */
[----:B------:R-:W-:Y:S01]  /*0250*/  I2FP.F32.S32 R13, R10 ;  /* 0x0000000a000d7245 */ /* 0x000fe20000201400 */
[----:B-1----:R-:W-:Y:S01]  /*0260*/  IMAD.WIDE R4, R5, 0x4, R2 ;  /* 0x0000000405047825 */ /* 0x002fe200078e0202 */
[----:B------:R-:W-:Y:S02]  /*0270*/  I2FP.F32.S32 R15, R12 ;  /* 0x0000000c000f7245 */ /* 0x000fe40000201400 */
[----:B------:R-:W-:Y:S01]  /*0280*/  I2FP.F32.S32 R21, R14 ;  /* 0x0000000e00157245 */ /* 0x000fe20000201400 */
[C---:B------:R-:W-:Y:S01]  /*0290*/  VIADD R10, R8.reuse, 0x24000 ;  /* 0x00024000080a7836 */ /* 0x040fe20000000000 */
[----:B------:R0:W-:Y:S01]  /*02a0*/  STG.E desc[UR6][R4.64], R11 ;  /* 0x0000000b04007986 */ /* 0x0001e2000c101906 */
[C---:B------:R-:W-:Y:S01]  /*02b0*/  VIADD R12, R8.reuse, 0x30000 ;  /* 0x00030000080c7836 */ /* 0x040fe20000000000 */
[----:B------:R-:W-:Y:S01]  /*02c0*/  IADD3 R9, PT, PT, R9, 0x8, RZ ;  /* 0x0000000809097810 */ /* 0x000fe20007ffe0ff */
[C---:B------:R-:W-:Y:S01]  /*02d0*/  VIADD R16, R8.reuse, 0x48000 ;  /* 0x0004800008107836 */ /* 0x040fe20000000000 */
[----:B------:R1:W-:Y:S01]  /*02e0*/  STG.E desc[UR6][R4.64+0x30000], R13 ;  /* 0x0300000d04007986 */ /* 0x0003e2000c101906 */
[C---:B------:R-:W-:Y:S01]  /*02f0*/  VIADD R18, R8.reuse, 0x54000 ;  /* 0x0005400008127836 */ /* 0x040fe20000000000 */
[----:B------:R-:W-:Y:S01]  /*0300*/  I2FP.F32.S32 R17, R10 ;  /* 0x0000000a00117245 */ /* 0x000fe20000201400 */
[----:B------:R-:W-:Y:S01]  /*0310*/  VIADD R7, R7, 0x60000 ;  /* 0x0006000007077836 */ /* 0x000fe20000000000 */
[----:B------:R-:W-:Y:S01]  /*0320*/  I2FP.F32.S32 R19, R12 ;  /* 0x0000000c00137245 */ /* 0x000fe20000201400 */
[----:B------:R2:W-:Y:S01]  /*0330*/  STG.E desc[UR6][R4.64+0x60000], R15 ;  /* 0x0600000f04007986 */ /* 0x0005e2000c101906 */
[----:B------:R-:W-:Y:S01]  /*0340*/  ISETP.NE.AND P0, PT, R9, RZ, PT ;  /* 0x000000ff0900720c */ /* 0x000fe20003f05270 */
[----:B------:R-:W-:Y:S01]  /*0350*/  VIADD R8, R8, 0x60000 ;  /* 0x0006000008087836 */ /* 0x000fe20000000000 */
[----:B0-----:R-:W-:Y:S01]  /*0360*/  I2FP.F32.S32 R11, R16 ;  /* 0x00000010000b7245 */ /* 0x001fe20000201400 */
[----:B------:R2:W-:Y:S01]  /*0370*/  STG.E desc[UR6][R4.64+0x90000], R17 ;  /* 0x0900001104007986 */ /* 0x0005e2000c101906 */
[----:B-1----:R-:W-:-:S03]  /*0380*/  I2FP.F32.S32 R13, R18 ;  /* 0x00000012000d7245 */ /* 0x002fc60000201400 */
[----:B------:R2:W-:Y:S04]  /*0390*/  STG.E desc[UR6][R4.64+0xc0000], R19 ;  /* 0x0c00001304007986 */ /* 0x0005e8000c101906 */
[----:B------:R2:W-:Y:S04]  /*03a0*/  STG.E desc[UR6][R4.64+0xf0000], R21 ;  /* 0x0f00001504007986 */ /* 0x0005e8000c101906 */
[----:B------:R2:W-:Y:S04]  /*03b0*/  STG.E desc[UR6][R4.64+0x120000], R11 ;  /* 0x1200000b04007986 */ /* 0x0005e8000c101906 */
[----:B------:R2:W-:Y:S01]  /*03c0*/  STG.E desc[UR6][R4.64+0x150000], R13 ;  /* 0x1500000d04007986 */ /* 0x0005e2000c101906 */
[----:B------:R-:W-:Y:S05]  /*03d0*/  @P0 BRA `(.L_x_25) ;  /* 0xfffffffc00880947 */ /* 0x000fea000383ffff */
[----:B------:R-:W-:Y:S05]  /*03e0*/  BSYNC.RECONVERGENT B1 ;  /* 0x0000000000017941 */ /* 0x000fea0003800200 */
.L_x_24:
[----:B--2---:R-:W-:-:S07]  /*03f0*/  VIADD R4, R7, 0xfffd0000 ;  /* 0xfffd000007047836 */ /* 0x004fce0000000000 */
.L_x_23:
[----:B------:R-:W-:Y:S05]  /*0400*/  BSYNC.RECONVERGENT B0 ;  /* 0x0000000000007941 */ /* 0x000fea0003800200 */
.L_x_22:
[----:B------:R-:W-:-:S13]  /*0410*/  ISETP.NE.AND P0, PT, R20, RZ, PT ;  /* 0x000000ff1400720c */ /* 0x000fda0003f05270 */
[----:B------:R-:W-:Y:S05]  /*0420*/  @!P0 EXIT ;  /* 0x000000000000894d */ /* 0x000fea0003800000 */
[----:B------:R-:W-:Y:S01]  /*0430*/  ISETP.GE.U32.AND P0, PT, R20, 0x4, PT ;  /* 0x000000041400780c */ /* 0x000fe20003f06070 */
[----:B------:R-:W-:Y:S01]  /*0440*/  BSSY.RECONVERGENT B0, `(.L_x_26) ;  /* 0x0000013000007945 */ /* 0x000fe20003800200 */
[----:B------:R-:W-:-:S11]  /*0450*/  LOP3.LUT P1, R12, R6, 0x3, RZ, 0xc0, !PT ;  /* 0x00000003060c7812 */ /* 0x000fd6000782c0ff */
[----:B------:R-:W-:Y:S05]  /*0460*/  @!P0 BRA `(.L_x_27) ;  /* 0x0000000000408947 */ /* 0x000fea0003800000 */
[----:B------:R-:W0:Y:S01]  /*0470*/  LDCU UR4, c[0x0][0x388] ;  /* 0x00007100ff0477ac */ /* 0x000e220008000800 */
[----:B------:R-:W1:Y:S01]  /*0480*/  LDC.64 R2, c[0x0][0x380] ;  /* 0x0000e000ff027b82 */ /* 0x000e620000000a00 */
[----:B0-----:R-:W-:-:S04]  /*0490*/  VIADD R5, R4, UR4 ;  /* 0x0000000404057c36 */ /* 0x001fc80008000000 */
[C---:B------:R-:W-:Y:S01]  /*04a0*/  VIADD R6, R5.reuse, 0xc000 ;  /* 0x0000c00005067836 */ /* 0x040fe20000000000 */
[C---:B------:R-:W-:Y:S01]  /*04b0*/  IADD3 R10, PT, PT, R5.reuse, 0x24000, RZ ;  /* 0x00024000050a7810 */ /* 0x040fe20007ffe0ff */
[----:B------:R-:W-:Y:S01]  /*04c0*/  VIADD R8, R5, 0x18000 ;  /* 0x0001800005087836 */ /* 0x000fe20000000000 */
[----:B------:R-:W-:Y:S01]  /*04d0*/  I2FP.F32.S32 R5, R5 ;  /* 0x0000000500057245 */ /* 0x000fe20000201400 */
[C---:B-1----:R-:W-:Y:S01]  /*04e0*/  IMAD.WIDE R2, R4.reuse, 0x4, R2 ;  /* 0x0000000404027825 */ /* 0x042fe200078e0202 */
[----:B------:R-:W-:Y:S02]  /*04f0*/  I2FP.F32.S32 R7, R6 ;  /* 0x0000000600077245 */ /* 0x000fe40000201400 */
[----:B------:R-:W-:Y:S01]  /*0500*/  I2FP.F32.S32 R9, R8 ;  /* 0x0000000800097245 */ /* 0x000fe20000201400 */
[----:B------:R-:W-:Y:S01]  /*0510*/  VIADD R4, R4, 0x30000 ;  /* 0x0003000004047836 */ /* 0x000fe20000000000 */
[----:B------:R-:W-:Y:S01]  /*0520*/  I2FP.F32.S32 R11, R10 ;  /* 0x0000000a000b7245 */ /* 0x000fe20000201400 */
[----:B------:R0:W-:Y:S04]  /*0530*/  STG.E desc[UR6][R2.64], R5 ;  /* 0x0000000502007986 */ /* 0x0001e8000c101906 */
[----:B------:R0:W-:Y:S04]  /*0540*/  STG.E desc[UR6][R2.64+0x30000], R7 ;  /* 0x0300000702007986 */ /* 0x0001e8000c101906 */
[----:B------:R0:W-:Y:S04]  /*0550*/  STG.E desc[UR6][R2.64+0x60000], R9 ;  /* 0x0600000902007986 */ /* 0x0001e8000c101906 */
[----:B------:R0:W-:Y:S02]  /*0560*/  STG.E desc[UR6][R2.64+0x90000], R11 ;  /* 0x0900000b02007986 */ /* 0x0001e4000c101906 */
.L_x_27:
[----:B------:R-:W-:Y:S05]  /*0570*/  BSYNC.RECONVERGENT B0 ;  /* 0x0000000000007941 */ /* 0x000fea0003800200 */
.L_x_26:
[----:B------:R-:W-:Y:S05]  /*0580*/  @!P1 EXIT ;  /* 0x000000000000994d */ /* 0x000fea0003800000 */
[----:B------:R-:W-:Y:S01]  /*0590*/  ISETP.NE.AND P0, PT, R12, 0x1, PT ;  /* 0x000000010c00780c */ /* 0x000fe20003f05270 */
[----:B------:R-:W-:Y:S01]  /*05a0*/  BSSY.RECONVERGENT B0, `(.L_x_28) ;  /* 0x000000e000007945 */ /* 0x000fe20003800200 */
[----:B------:R-:W-:-:S04]  /*05b0*/  LOP3.LUT R0, R0, 0x1, RZ, 0xc0, !PT ;  /* 0x0000000100007812 */ /* 0x000fc800078ec0ff */
[----:B------:R-:W-:-:S07]  /*05c0*/  ISETP.NE.U32.AND P1, PT, R0, 0x1, PT ;  /* 0x000000010000780c */ /* 0x000fce0003f25070 */
[----:B------:R-:W-:Y:S06]  /*05d0*/  @!P0 BRA `(.L_x_29) ;  /* 0x0000000000288947 */ /* 0x000fec0003800000 */
[----:B------:R-:W1:Y:S01]  /*05e0*/  LDCU UR4, c[0x0][0x388] ;  /* 0x00007100ff0477ac */ /* 0x000e620008000800 */
[----:B0-----:R-:W0:Y:S01]  /*05f0*/  LDC.64 R2, c[0x0][0x380] ;  /* 0x0000e000ff027b82 */ /* 0x001e220000000a00 */
[----:B-1----:R-:W-:-:S04]  /*0600*/  VIADD R0, R4, UR4 ;  /* 0x0000000404007c36 */ /* 0x002fc80008000000 */
[----:B------:R-:W-:Y:S01]  /*0610*/  VIADD R6, R0, 0xc000 ;  /* 0x0000c00000067836 */ /* 0x000fe20000000000 */
[----:B------:R-:W-:Y:S01]  /*0620*/  I2FP.F32.S32 R5, R0 ;  /* 0x0000000000057245 */ /* 0x000fe20000201400 */
[----:B0-----:R-:W-:-:S03]  /*0630*/  IMAD.WIDE R2, R4, 0x4, R2 ;  /* 0x0000000404027825 */ /* 0x001fc600078e0202 */
[----:B------:R-:W-:Y:S01]  /*0640*/  I2FP.F32.S32 R7, R6 ;  /* 0x0000000600077245 */ /* 0x000fe20000201400 */
[----:B------:R-:W-:Y:S01]  /*0650*/  VIADD R4, R4, 0x18000 ;  /* 0x0001800004047836 */ /* 0x000fe20000000000 */
[----:B------:R1:W-:Y:S04]  /*0660*/  STG.E desc[UR6][R2.64], R5 ;  /* 0x0000000502007986 */ /* 0x0003e8000c101906 */
[----:B------:R1:W-:Y:S02]  /*0670*/  STG.E desc[UR6][R2.64+0x30000], R7 ;  /* 0x0300000702007986 */ /* 0x0003e4000c101906 */
.L_x_29:
[----:B------:R-:W-:Y:S05]  /*0680*/  BSYNC.RECONVERGENT B0 ;  /* 0x0000000000007941 */ /* 0x000fea0003800200 */
.L_x_28:
[----:B------:R-:W-:Y:S05]  /*0690*/  @!P1 EXIT ;  /* 0x000000000000994d */ /* 0x000fea0003800000 */
[----:B01----:R-:W0:Y:S01]  /*06a0*/  LDC.64 R2, c[0x0][0x380] ;  /* 0x0000e000ff027b82 */ /* 0x003e220000000a00 */
[----:B------:R-:W1:Y:S02]  /*06b0*/  LDCU UR4, c[0x0][0x388] ;  /* 0x00007100ff0477ac */ /* 0x000e640008000800 */
[C---:B-1----:R-:W-:Y:S02]  /*06c0*/  VIADD R0, R4.reuse, UR4 ;  /* 0x0000000404007c36 */ /* 0x042fe40008000000 */
[----:B0-----:R-:W-:-:S03]  /*06d0*/  IMAD.WIDE R4, R4, 0x4, R2 ;  /* 0x0000000404047825 */ /* 0x001fc600078e0202 */
[----:B------:R-:W-:-:S05]  /*06e0*/  I2FP.F32.S32 R3, R0 ;  /* 0x0000000000037245 */ /* 0x000fca0000201400 */
[----:B------:R-:W-:Y:S01]  /*06f0*/  STG.E desc[UR6][R4.64], R3 ;  /* 0x0000000304007986 */ /* 0x000fe2000c101906 */
[----:B------:R-:W-:Y:S05]  /*0700*/  EXIT ;  /* 0x000000000000794d */ /* 0x000fea0003800000 */
.L_x_30:
        /* <DEDUP_REMOVED lines=15> */
.L_x_33:


//--------------------- .nv.shared.reserved.0     --------------------------
	.section	.nv.shared.reserved.0,"aw",@nobits
	.weak		__nv_reservedSMEM_offset_0_alias
	.size		__nv_reservedSMEM_offset_0_alias, 0, 64
	.other		__nv_reservedSMEM_offset_0_alias,@"STO_CUDA_RESERVED_SHARED STV_DEFAULT"
__nv_reservedSMEM_offset_0_alias:
	.zero		0
	.zero		64


//--------------------- .nv.constant0._Z26MultiplyAndAllGatherKernelPfS_S_S_S_S_S_S_S_iifPN4cuda3__47barrierILNS0_3std3__412thread_scopeE0ENS4_18__empty_completionEEE --------------------------
	.section	.nv.constant0._Z26MultiplyAndAllGatherKernelPfS_S_S_S_S_S_S_S_iifPN4cuda3__47barrierILNS0_3std3__412thread_scopeE0ENS4_18__empty_completionEEE,"a",@progbits
	.sectionflags	@""
	.align	4
.nv.constant0._Z26MultiplyAndAllGatherKernelPfS_S_S_S_S_S_S_S_iifPN4cuda3__47barrierILNS0_3std3__412thread_scopeE0ENS4_18__empty_completionEEE:
	.zero		992


//--------------------- .nv.constant0._Z16init_coordinatorPN4cuda3__47barrierILNS_3std3__412thread_scopeE0ENS3_18__empty_completionEEEi --------------------------
	.section	.nv.constant0._Z16init_coordinatorPN4cuda3__47barrierILNS_3std3__412thread_scopeE0ENS3_18__empty_completionEEEi,"a",@progbits
	.sectionflags	@""
	.align	4
.nv.constant0._Z16init_coordinatorPN4cuda3__47barrierILNS_3std3__412thread_scopeE0ENS3_18__empty_completionEEEi:
	.zero		908


//--------------------- .nv.constant0._Z11SetupKernelPfii --------------------------
	.section	.nv.constant0._Z11SetupKernelPfii,"a",@progbits
	.sectionflags	@""
	.align	4
.nv.constant0._Z11SetupKernelPfii:
	.zero		912


//--------------------- SYMBOLS --------------------------

	.type		.nv.reservedSmem.offset0,@object
	.size		.nv.reservedSmem.offset0,0x4
